//
// Generated by NVIDIA NVVM Compiler
//
// Compiler Build ID: CL-36424714
// Cuda compilation tools, release 13.0, V13.0.88
// Based on NVVM 20.0.0
//

.version 9.0
.target sm_100
.address_size 64

	// .globl	_Z14rmsnorm_kernelPK6__halfS1_PS_if
.extern .shared .align 16 .b8 sdata[];

.visible .entry _Z14rmsnorm_kernelPK6__halfS1_PS_if(
	.param .u64 .ptr .align 1 _Z14rmsnorm_kernelPK6__halfS1_PS_if_param_0,
	.param .u64 .ptr .align 1 _Z14rmsnorm_kernelPK6__halfS1_PS_if_param_1,
	.param .u64 .ptr .align 1 _Z14rmsnorm_kernelPK6__halfS1_PS_if_param_2,
	.param .u32 _Z14rmsnorm_kernelPK6__halfS1_PS_if_param_3,
	.param .f32 _Z14rmsnorm_kernelPK6__halfS1_PS_if_param_4
)
{
	.reg .pred 	%p<8>;
	.reg .b16 	%rs<5>;
	.reg .b32 	%r<20>;
	.reg .b32 	%f<22>;
	.reg .b64 	%rd<13>;

	ld.param.u64 	%rd6, [_Z14rmsnorm_kernelPK6__halfS1_PS_if_param_0];
	ld.param.u64 	%rd4, [_Z14rmsnorm_kernelPK6__halfS1_PS_if_param_1];
	ld.param.u64 	%rd5, [_Z14rmsnorm_kernelPK6__halfS1_PS_if_param_2];
	ld.param.u32 	%r11, [_Z14rmsnorm_kernelPK6__halfS1_PS_if_param_3];
	ld.param.f32 	%f6, [_Z14rmsnorm_kernelPK6__halfS1_PS_if_param_4];
	cvta.to.global.u64 	%rd1, %rd6;
	mov.u32 	%r19, %tid.x;
	setp.ge.s32 	%p1, %r19, %r11;
	mov.f32 	%f21, 0f00000000;
	@%p1 bra 	$L__BB0_3;
	mov.f32 	%f21, 0f00000000;
	mov.u32 	%r2, %ntid.x;
	mov.u32 	%r17, %r19;
$L__BB0_2:
	mul.wide.s32 	%rd7, %r17, 2;
	add.s64 	%rd8, %rd1, %rd7;
	ld.global.nc.u16 	%rs1, [%rd8];
	// begin inline asm
	{  cvt.f32.f16 %f9, %rs1;}

	// end inline asm
	fma.rn.f32 	%f21, %f9, %f9, %f21;
	add.s32 	%r17, %r17, %r2;
	setp.lt.s32 	%p2, %r17, %r11;
	@%p2 bra 	$L__BB0_2;
$L__BB0_3:
	shl.b32 	%r12, %r19, 2;
	mov.u32 	%r13, sdata;
	add.s32 	%r5, %r13, %r12;
	st.shared.f32 	[%r5], %f21;
	bar.sync 	0;
	mov.u32 	%r6, %ntid.x;
	setp.lt.u32 	%p3, %r6, 2;
	@%p3 bra 	$L__BB0_8;
	mov.u32 	%r18, %r6;
$L__BB0_5:
	shr.u32 	%r8, %r18, 1;
	setp.ge.u32 	%p4, %r19, %r8;
	@%p4 bra 	$L__BB0_7;
	shl.b32 	%r14, %r8, 2;
	add.s32 	%r15, %r5, %r14;
	ld.shared.f32 	%f10, [%r15];
	ld.shared.f32 	%f11, [%r5];
	add.f32 	%f12, %f10, %f11;
	st.shared.f32 	[%r5], %f12;
$L__BB0_7:
	bar.sync 	0;
	setp.gt.u32 	%p5, %r18, 3;
	mov.u32 	%r18, %r8;
	@%p5 bra 	$L__BB0_5;
$L__BB0_8:
	setp.ge.s32 	%p6, %r19, %r11;
	ld.shared.f32 	%f13, [sdata];
	max.s32 	%r16, %r11, 1;
	cvt.rn.f32.u32 	%f14, %r16;
	div.rn.f32 	%f15, %f13, %f14;
	add.f32 	%f4, %f6, %f15;
	@%p6 bra 	$L__BB0_11;
	cvta.to.global.u64 	%rd2, %rd4;
	cvta.to.global.u64 	%rd3, %rd5;
	rsqrt.approx.f32 	%f5, %f4;
$L__BB0_10:
	mul.wide.s32 	%rd9, %r19, 2;
	add.s64 	%rd10, %rd1, %rd9;
	ld.global.nc.u16 	%rs2, [%rd10];
	// begin inline asm
	{  cvt.f32.f16 %f16, %rs2;}

	// end inline asm
	add.s64 	%rd11, %rd2, %rd9;
	ld.global.nc.u16 	%rs3, [%rd11];
	// begin inline asm
	{  cvt.f32.f16 %f17, %rs3;}

	// end inline asm
	mul.f32 	%f19, %f5, %f16;
	mul.f32 	%f18, %f19, %f17;
	// begin inline asm
	{  cvt.rn.f16.f32 %rs4, %f18;}

	// end inline asm
	add.s64 	%rd12, %rd3, %rd9;
	st.global.u16 	[%rd12], %rs4;
	add.s32 	%r19, %r19, %r6;
	setp.lt.s32 	%p7, %r19, %r11;
	@%p7 bra 	$L__BB0_10;
$L__BB0_11:
	ret;

}
	// .globl	_Z13swiglu_kernelPK6__halfS1_PS_i
.visible .entry _Z13swiglu_kernelPK6__halfS1_PS_i(
	.param .u64 .ptr .align 1 _Z13swiglu_kernelPK6__halfS1_PS_i_param_0,
	.param .u64 .ptr .align 1 _Z13swiglu_kernelPK6__halfS1_PS_i_param_1,
	.param .u64 .ptr .align 1 _Z13swiglu_kernelPK6__halfS1_PS_i_param_2,
	.param .u32 _Z13swiglu_kernelPK6__halfS1_PS_i_param_3
)
{
	.reg .pred 	%p<3>;
	.reg .b16 	%rs<4>;
	.reg .b32 	%r<13>;
	.reg .b32 	%f<17>;
	.reg .b64 	%rd<11>;

	ld.param.u64 	%rd4, [_Z13swiglu_kernelPK6__halfS1_PS_i_param_0];
	ld.param.u64 	%rd5, [_Z13swiglu_kernelPK6__halfS1_PS_i_param_1];
	ld.param.u64 	%rd6, [_Z13swiglu_kernelPK6__halfS1_PS_i_param_2];
	ld.param.u32 	%r6, [_Z13swiglu_kernelPK6__halfS1_PS_i_param_3];
	mov.u32 	%r7, %ctaid.x;
	mov.u32 	%r1, %ntid.x;
	mov.u32 	%r8, %tid.x;
	mad.lo.s32 	%r12, %r7, %r1, %r8;
	setp.ge.s32 	%p1, %r12, %r6;
	@%p1 bra 	$L__BB1_3;
	mov.u32 	%r9, %nctaid.x;
	mul.lo.s32 	%r3, %r1, %r9;
	cvta.to.global.u64 	%rd1, %rd4;
	cvta.to.global.u64 	%rd2, %rd5;
	cvta.to.global.u64 	%rd3, %rd6;
$L__BB1_2:
	mul.wide.s32 	%rd7, %r12, 2;
	add.s64 	%rd8, %rd1, %rd7;
	ld.global.nc.u16 	%rs1, [%rd8];
	// begin inline asm
	{  cvt.f32.f16 %f1, %rs1;}

	// end inline asm
	add.s64 	%rd9, %rd2, %rd7;
	ld.global.nc.u16 	%rs2, [%rd9];
	// begin inline asm
	{  cvt.f32.f16 %f2, %rs2;}

	// end inline asm
	fma.rn.f32 	%f4, %f1, 0fBBBB989D, 0f3F000000;
	cvt.sat.f32.f32 	%f5, %f4;
	mov.f32 	%f6, 0f4B400001;
	mov.f32 	%f7, 0f437C0000;
	fma.rm.f32 	%f8, %f5, %f7, %f6;
	add.f32 	%f9, %f8, 0fCB40007F;
	neg.f32 	%f10, %f9;
	fma.rn.f32 	%f11, %f1, 0fBFB8AA3B, %f10;
	fma.rn.f32 	%f12, %f1, 0fB2A57060, %f11;
	mov.b32 	%r10, %f8;
	shl.b32 	%r11, %r10, 23;
	mov.b32 	%f13, %r11;
	ex2.approx.ftz.f32 	%f14, %f12;
	fma.rn.f32 	%f15, %f14, %f13, 0f3F800000;
	div.rn.f32 	%f16, %f1, %f15;
	mul.f32 	%f3, %f2, %f16;
	// begin inline asm
	{  cvt.rn.f16.f32 %rs3, %f3;}

	// end inline asm
	add.s64 	%rd10, %rd3, %rd7;
	st.global.u16 	[%rd10], %rs3;
	add.s32 	%r12, %r12, %r3;
	setp.lt.s32 	%p2, %r12, %r6;
	@%p2 bra 	$L__BB1_2;
$L__BB1_3:
	ret;

}
	// .globl	_Z21capture_decode_kernelPKlP6__halfS2_PiPKiPfiiiii
.visible .entry _Z21capture_decode_kernelPKlP6__halfS2_PiPKiPfiiiii(
	.param .u64 .ptr .align 1 _Z21capture_decode_kernelPKlP6__halfS2_PiPKiPfiiiii_param_0,
	.param .u64 .ptr .align 1 _Z21capture_decode_kernelPKlP6__halfS2_PiPKiPfiiiii_param_1,
	.param .u64 .ptr .align 1 _Z21capture_decode_kernelPKlP6__halfS2_PiPKiPfiiiii_param_2,
	.param .u64 .ptr .align 1 _Z21capture_decode_kernelPKlP6__halfS2_PiPKiPfiiiii_param_3,
	.param .u64 .ptr .align 1 _Z21capture_decode_kernelPKlP6__halfS2_PiPKiPfiiiii_param_4,
	.param .u64 .ptr .align 1 _Z21capture_decode_kernelPKlP6__halfS2_PiPKiPfiiiii_param_5,
	.param .u32 _Z21capture_decode_kernelPKlP6__halfS2_PiPKiPfiiiii_param_6,
	.param .u32 _Z21capture_decode_kernelPKlP6__halfS2_PiPKiPfiiiii_param_7,
	.param .u32 _Z21capture_decode_kernelPKlP6__halfS2_PiPKiPfiiiii_param_8,
	.param .u32 _Z21capture_decode_kernelPKlP6__halfS2_PiPKiPfiiiii_param_9,
	.param .u32 _Z21capture_decode_kernelPKlP6__halfS2_PiPKiPfiiiii_param_10
)
{
	.reg .pred 	%p<11>;
	.reg .b16 	%rs<3>;
	.reg .b32 	%r<35>;
	.reg .b32 	%f<2>;
	.reg .b64 	%rd<37>;

	ld.param.u64 	%rd15, [_Z21capture_decode_kernelPKlP6__halfS2_PiPKiPfiiiii_param_0];
	ld.param.u64 	%rd13, [_Z21capture_decode_kernelPKlP6__halfS2_PiPKiPfiiiii_param_1];
	ld.param.u64 	%rd14, [_Z21capture_decode_kernelPKlP6__halfS2_PiPKiPfiiiii_param_2];
	ld.param.u64 	%rd16, [_Z21capture_decode_kernelPKlP6__halfS2_PiPKiPfiiiii_param_3];
	ld.param.u64 	%rd17, [_Z21capture_decode_kernelPKlP6__halfS2_PiPKiPfiiiii_param_5];
	ld.param.u32 	%r14, [_Z21capture_decode_kernelPKlP6__halfS2_PiPKiPfiiiii_param_6];
	ld.param.u32 	%r15, [_Z21capture_decode_kernelPKlP6__halfS2_PiPKiPfiiiii_param_7];
	ld.param.u32 	%r16, [_Z21capture_decode_kernelPKlP6__halfS2_PiPKiPfiiiii_param_8];
	ld.param.u32 	%r17, [_Z21capture_decode_kernelPKlP6__halfS2_PiPKiPfiiiii_param_9];
	ld.param.u32 	%r18, [_Z21capture_decode_kernelPKlP6__halfS2_PiPKiPfiiiii_param_10];
	cvta.to.global.u64 	%rd1, %rd17;
	cvta.to.global.u64 	%rd18, %rd15;
	cvta.to.global.u64 	%rd2, %rd16;
	mov.u32 	%r19, %ctaid.x;
	mov.u32 	%r1, %ntid.x;
	mov.u32 	%r20, %tid.x;
	mad.lo.s32 	%r2, %r19, %r1, %r20;
	ld.global.u32 	%r3, [%rd2];
	ld.global.nc.u64 	%rd3, [%rd18];
	setp.lt.s32 	%p1, %r14, 1;
	@%p1 bra 	$L__BB2_9;
	setp.lt.s32 	%p2, %r15, 1;
	@%p2 bra 	$L__BB2_9;
	cvt.s64.s32 	%rd4, %r17;
	cvt.s64.s32 	%rd5, %r16;
	cvta.to.global.u64 	%rd6, %rd13;
	cvta.to.global.u64 	%rd7, %rd14;
	mov.u32 	%r22, %nctaid.x;
	mul.lo.s32 	%r4, %r1, %r22;
	mov.b32 	%r31, 0;
	cvt.s64.s32 	%rd21, %r15;
$L__BB2_3:
	mov.b32 	%r32, 0;
	cvt.u64.u32 	%rd20, %r31;
$L__BB2_4:
	setp.lt.s32 	%p3, %r2, %r17;
	@%p3 bra 	$L__BB2_5;
	bra.uni 	$L__BB2_7;
$L__BB2_5:
	cvt.u64.u32 	%rd19, %r32;
	mov.f32 	%f1, 0f00000000;
	// begin inline asm
	{  cvt.rn.f16.f32 %rs2, %f1;}

	// end inline asm
	mad.lo.s64 	%rd22, %rd20, %rd21, %rd19;
	cvt.s64.s32 	%rd23, %r3;
	mad.lo.s64 	%rd24, %rd22, %rd5, %rd23;
	mul.lo.s64 	%rd8, %rd24, %rd4;
	mov.u32 	%r33, %r2;
$L__BB2_6:
	cvt.s64.s32 	%rd25, %r33;
	add.s64 	%rd26, %rd8, %rd25;
	shl.b64 	%rd27, %rd26, 1;
	add.s64 	%rd28, %rd6, %rd27;
	st.global.u16 	[%rd28], %rs2;
	add.s64 	%rd29, %rd7, %rd27;
	st.global.u16 	[%rd29], %rs2;
	add.s32 	%r33, %r33, %r4;
	setp.lt.s32 	%p4, %r33, %r17;
	@%p4 bra 	$L__BB2_6;
$L__BB2_7:
	add.s32 	%r32, %r32, 1;
	setp.eq.s32 	%p5, %r32, %r15;
	@%p5 bra 	$L__BB2_8;
	bra.uni 	$L__BB2_4;
$L__BB2_8:
	add.s32 	%r31, %r31, 1;
	setp.ne.s32 	%p6, %r31, %r14;
	@%p6 bra 	$L__BB2_3;
$L__BB2_9:
	setp.ge.s32 	%p7, %r2, %r18;
	@%p7 bra 	$L__BB2_12;
	mov.u32 	%r24, %nctaid.x;
	mul.lo.s32 	%r11, %r1, %r24;
	mov.u32 	%r34, %r2;
$L__BB2_11:
	mul.wide.s32 	%rd30, %r34, 4;
	add.s64 	%rd31, %rd1, %rd30;
	mov.b32 	%r25, 0;
	st.global.u32 	[%rd31], %r25;
	add.s32 	%r34, %r34, %r11;
	setp.lt.s32 	%p8, %r34, %r18;
	@%p8 bra 	$L__BB2_11;
$L__BB2_12:
	bar.sync 	0;
	setp.ne.s32 	%p9, %r2, 0;
	@%p9 bra 	$L__BB2_17;
	cvt.s64.s32 	%rd9, %r18;
	or.b64  	%rd32, %rd3, %rd9;
	and.b64  	%rd33, %rd32, -4294967296;
	setp.ne.s64 	%p10, %rd33, 0;
	@%p10 bra 	$L__BB2_15;
	cvt.u32.u64 	%r26, %rd9;
	cvt.u32.u64 	%r27, %rd3;
	rem.u32 	%r28, %r27, %r26;
	cvt.u64.u32 	%rd36, %r28;
	bra.uni 	$L__BB2_16;
$L__BB2_15:
	rem.s64 	%rd36, %rd3, %rd9;
$L__BB2_16:
	shl.b64 	%rd34, %rd36, 2;
	add.s64 	%rd35, %rd1, %rd34;
	mov.b32 	%r29, 1065353216;
	st.global.u32 	[%rd35], %r29;
	add.s32 	%r30, %r3, 1;
	st.global.u32 	[%rd2], %r30;
$L__BB2_17:
	ret;

}
	// .globl	_Z18inc_seq_len_kernelPi
.visible .entry _Z18inc_seq_len_kernelPi(
	.param .u64 .ptr .align 1 _Z18inc_seq_len_kernelPi_param_0
)
{
	.reg .pred 	%p<2>;
	.reg .b32 	%r<6>;
	.reg .b64 	%rd<3>;

	ld.param.u64 	%rd1, [_Z18inc_seq_len_kernelPi_param_0];
	mov.u32 	%r1, %tid.x;
	mov.u32 	%r2, %ctaid.x;
	or.b32  	%r3, %r1, %r2;
	setp.ne.s32 	%p1, %r3, 0;
	@%p1 bra 	$L__BB3_2;
	cvta.to.global.u64 	%rd2, %rd1;
	ld.global.u32 	%r4, [%rd2];
	add.s32 	%r5, %r4, 1;
	st.global.u32 	[%rd2], %r5;
$L__BB3_2:
	ret;

}


// ===== COMPILED SASS (sm_100) =====

	.target	sm_100

	.elftype	@"ET_EXEC"


//--------------------- .note.nv.tkinfo           --------------------------
	.section	.note.nv.tkinfo,"",@"SHT_NOTE"
	.sectionflags	@"SHF_NOTE_NV_TKINFO"
	.tkinfo
        /*0018*/ 	.word	0x00000002
        /*0030*/ 	.string	""
        /*0030*/ 	.string	"ptxas"
        /*0030*/ 	.string	"Cuda compilation tools, release 13.0, V13.0.88"
        /*0030*/ 	.string	"Build cuda_13.0.r13.0/compiler.36424714_0"
        /*0030*/ 	.string	"-arch sm_100 -m 64 "



//--------------------- .note.nv.cuinfo           --------------------------
	.section	.note.nv.cuinfo,"",@"SHT_NOTE"
	.sectionflags	@"SHF_NOTE_NV_CUINFO"
        /*0018*/ 	.short	0x0002
        /*001a*/ 	.short	0x0064
        /*001c*/ 	.short	0x0082
	.zero		2


//--------------------- .nv.info                  --------------------------
	.section	.nv.info,"",@"SHT_CUDA_INFO"
	.align	4


	//----- nvinfo : EIATTR_REGCOUNT
	.align		4
        /*0000*/ 	.byte	0x04, 0x2f
        /*0002*/ 	.short	(.L_1 - .L_0)
	.align		4
.L_0:
        /*0004*/ 	.word	index@(_Z14rmsnorm_kernelPK6__halfS1_PS_if)
        /*0008*/ 	.word	0x00000012


	//----- nvinfo : EIATTR_FRAME_SIZE
	.align		4
.L_1:
        /*000c*/ 	.byte	0x04, 0x11
        /*000e*/ 	.short	(.L_3 - .L_2)
	.align		4
.L_2:
        /*0010*/ 	.word	index@($__internal_2_$__cuda_sm3x_div_rn_noftz_f32_slowpath)
        /*0014*/ 	.word	0x00000000


	//----- nvinfo : EIATTR_FRAME_SIZE
	.align		4
.L_3:
        /*0018*/ 	.byte	0x04, 0x11
        /*001a*/ 	.short	(.L_5 - .L_4)
	.align		4
.L_4:
        /*001c*/ 	.word	index@(_Z14rmsnorm_kernelPK6__halfS1_PS_if)
        /*0020*/ 	.word	0x00000000


	//----- nvinfo : EIATTR_REGCOUNT
	.align		4
.L_5:
        /*0024*/ 	.byte	0x04, 0x2f
        /*0026*/ 	.short	(.L_7 - .L_6)
	.align		4
.L_6:
        /*0028*/ 	.word	index@(_Z13swiglu_kernelPK6__halfS1_PS_i)
        /*002c*/ 	.word	0x00000017


	//----- nvinfo : EIATTR_FRAME_SIZE
	.align		4
.L_7:
        /*0030*/ 	.byte	0x04, 0x11
        /*0032*/ 	.short	(.L_9 - .L_8)
	.align		4
.L_8:
        /*0034*/ 	.word	index@($__internal_1_$__cuda_sm3x_div_rn_noftz_f32_slowpath)
        /*0038*/ 	.word	0x00000000


	//----- nvinfo : EIATTR_FRAME_SIZE
	.align		4
.L_9:
        /*003c*/ 	.byte	0x04, 0x11
        /*003e*/ 	.short	(.L_11 - .L_10)
	.align		4
.L_10:
        /*0040*/ 	.word	index@(_Z13swiglu_kernelPK6__halfS1_PS_i)
        /*0044*/ 	.word	0x00000000


	//----- nvinfo : EIATTR_REGCOUNT
	.align		4
.L_11:
        /*0048*/ 	.byte	0x04, 0x2f
        /*004a*/ 	.short	(.L_13 - .L_12)
	.align		4
.L_12:
        /*004c*/ 	.word	index@(_Z21capture_decode_kernelPKlP6__halfS2_PiPKiPfiiiii)
        /*0050*/ 	.word	0x00000016


	//----- nvinfo : EIATTR_FRAME_SIZE
	.align		4
.L_13:
        /*0054*/ 	.byte	0x04, 0x11
        /*0056*/ 	.short	(.L_15 - .L_14)
	.align		4
.L_14:
        /*0058*/ 	.word	index@($__internal_0_$__cuda_sm20_rem_s64)
        /*005c*/ 	.word	0x00000000


	//----- nvinfo : EIATTR_FRAME_SIZE
	.align		4
.L_15:
        /*0060*/ 	.byte	0x04, 0x11
        /*0062*/ 	.short	(.L_17 - .L_16)
	.align		4
.L_16:
        /*0064*/ 	.word	index@(_Z21capture_decode_kernelPKlP6__halfS2_PiPKiPfiiiii)
        /*0068*/ 	.word	0x00000000


	//----- nvinfo : EIATTR_REGCOUNT
	.align		4
.L_17:
        /*006c*/ 	.byte	0x04, 0x2f
        /*006e*/ 	.short	(.L_19 - .L_18)
	.align		4
.L_18:
        /*0070*/ 	.word	index@(_Z18inc_seq_len_kernelPi)
        /*0074*/ 	.word	0x00000008


	//----- nvinfo : EIATTR_FRAME_SIZE
	.align		4
.L_19:
        /*0078*/ 	.byte	0x04, 0x11
        /*007a*/ 	.short	(.L_21 - .L_20)
	.align		4
.L_20:
        /*007c*/ 	.word	index@(_Z18inc_seq_len_kernelPi)
        /*0080*/ 	.word	0x00000000


	//----- nvinfo : EIATTR_MIN_STACK_SIZE
	.align		4
.L_21:
        /*0084*/ 	.byte	0x04, 0x12
        /*0086*/ 	.short	(.L_23 - .L_22)
	.align		4
.L_22:
        /*0088*/ 	.word	index@(_Z18inc_seq_len_kernelPi)
        /*008c*/ 	.word	0x00000000


	//----- nvinfo : EIATTR_MIN_STACK_SIZE
	.align		4
.L_23:
        /*0090*/ 	.byte	0x04, 0x12
        /*0092*/ 	.short	(.L_25 - .L_24)
	.align		4
.L_24:
        /*0094*/ 	.word	index@(_Z21capture_decode_kernelPKlP6__halfS2_PiPKiPfiiiii)
        /*0098*/ 	.word	0x00000000


	//----- nvinfo : EIATTR_MIN_STACK_SIZE
	.align		4
.L_25:
        /*009c*/ 	.byte	0x04, 0x12
        /*009e*/ 	.short	(.L_27 - .L_26)
	.align		4
.L_26:
        /*00a0*/ 	.word	index@(_Z13swiglu_kernelPK6__halfS1_PS_i)
        /*00a4*/ 	.word	0x00000000


	//----- nvinfo : EIATTR_MIN_STACK_SIZE
	.align		4
.L_27:
        /*00a8*/ 	.byte	0x04, 0x12
        /*00aa*/ 	.short	(.L_29 - .L_28)
	.align		4
.L_28:
        /*00ac*/ 	.word	index@(_Z14rmsnorm_kernelPK6__halfS1_PS_if)
        /*00b0*/ 	.word	0x00000000
.L_29:


//--------------------- .nv.compat                --------------------------
	.section	.nv.compat,"",@"SHT_CUDA_COMPAT_INFO"
	.align	4
        /*0000*/ 	.byte	0x02, 0x09, 0x00, 0x00, 0x02, 0x02, 0x01, 0x00, 0x02, 0x05, 0x05, 0x00, 0x03, 0x07, 0x01, 0x01
        /*0010*/ 	.byte	0x02, 0x03, 0x00, 0x00, 0x02, 0x06, 0x01, 0x00, 0x04, 0x0b, 0x08, 0x00, 0x01, 0x00, 0x00, 0x00
        /*0020*/ 	.byte	0x00, 0x00, 0x00, 0x00


//--------------------- .nv.info._Z18inc_seq_len_kernelPi --------------------------
	.section	.nv.info._Z18inc_seq_len_kernelPi,"",@"SHT_CUDA_INFO"
	.sectionflags	@""
	.align	4


	//----- nvinfo : EIATTR_CUDA_API_VERSION
	.align		4
        /*0000*/ 	.byte	0x04, 0x37
        /*0002*/ 	.short	(.L_31 - .L_30)
.L_30:
        /*0004*/ 	.word	0x00000082


	//----- nvinfo : EIATTR_KPARAM_INFO
	.align		4
.L_31:
        /*0008*/ 	.byte	0x04, 0x17
        /*000a*/ 	.short	(.L_33 - .L_32)
.L_32:
        /*000c*/ 	.word	0x00000000
        /*0010*/ 	.short	0x0000
        /*0012*/ 	.short	0x0000
        /*0014*/ 	.byte	0x00, 0xf5, 0x21, 0x00


	//----- nvinfo : EIATTR_SPARSE_MMA_MASK
	.align		4
.L_33:
        /*0018*/ 	.byte	0x03, 0x50
        /*001a*/ 	.short	0x0000


	//----- nvinfo : EIATTR_MAXREG_COUNT
	.align		4
        /*001c*/ 	.byte	0x03, 0x1b
        /*001e*/ 	.short	0x00ff


	//----- nvinfo : EIATTR_MERCURY_ISA_VERSION
	.align		4
        /*0020*/ 	.byte	0x03, 0x5f
        /*0022*/ 	.short	0x0101


	//----- nvinfo : EIATTR_VRC_CTA_INIT_COUNT
	.align		4
        /*0024*/ 	.byte	0x02, 0x4a
	.zero		1
	.zero		1


	//----- nvinfo : EIATTR_EXIT_INSTR_OFFSETS
	.align		4
        /*0028*/ 	.byte	0x04, 0x1c
        /*002a*/ 	.short	(.L_35 - .L_34)


	//   ....[0]....
.L_34:
        /*002c*/ 	.word	0x00000040


	//   ....[1]....
        /*0030*/ 	.word	0x000000a0


	//----- nvinfo : EIATTR_CBANK_PARAM_SIZE
	.align		4
.L_35:
        /*0034*/ 	.byte	0x03, 0x19
        /*0036*/ 	.short	0x0008


	//----- nvinfo : EIATTR_PARAM_CBANK
	.align		4
        /*0038*/ 	.byte	0x04, 0x0a
        /*003a*/ 	.short	(.L_37 - .L_36)
	.align		4
.L_36:
        /*003c*/ 	.word	index@(.nv.constant0._Z18inc_seq_len_kernelPi)
        /*0040*/ 	.short	0x0380
        /*0042*/ 	.short	0x0008


	//----- nvinfo : EIATTR_SW_WAR
	.align		4
.L_37:
        /*0044*/ 	.byte	0x04, 0x36
        /*0046*/ 	.short	(.L_39 - .L_38)
.L_38:
        /*0048*/ 	.word	0x00000008
.L_39:


//--------------------- .nv.info._Z21capture_decode_kernelPKlP6__halfS2_PiPKiPfiiiii --------------------------
	.section	.nv.info._Z21capture_decode_kernelPKlP6__halfS2_PiPKiPfiiiii,"",@"SHT_CUDA_INFO"
	.sectionflags	@""
	.align	4


	//----- nvinfo : EIATTR_CUDA_API_VERSION
	.align		4
        /*0000*/ 	.byte	0x04, 0x37
        /*0002*/ 	.short	(.L_41 - .L_40)
.L_40:
        /*0004*/ 	.word	0x00000082


	//----- nvinfo : EIATTR_KPARAM_INFO
	.align		4
.L_41:
        /*0008*/ 	.byte	0x04, 0x17
        /*000a*/ 	.short	(.L_43 - .L_42)
.L_42:
        /*000c*/ 	.word	0x00000000
        /*0010*/ 	.short	0x000a
        /*0012*/ 	.short	0x0040
        /*0014*/ 	.byte	0x00, 0xf0, 0x11, 0x00


	//----- nvinfo : EIATTR_KPARAM_INFO
	.align		4
.L_43:
        /*0018*/ 	.byte	0x04, 0x17
        /*001a*/ 	.short	(.L_45 - .L_44)
.L_44:
        /*001c*/ 	.word	0x00000000
        /*0020*/ 	.short	0x0009
        /*0022*/ 	.short	0x003c
        /*0024*/ 	.byte	0x00, 0xf0, 0x11, 0x00


	//----- nvinfo : EIATTR_KPARAM_INFO
	.align		4
.L_45:
        /*0028*/ 	.byte	0x04, 0x17
        /*002a*/ 	.short	(.L_47 - .L_46)
.L_46:
        /*002c*/ 	.word	0x00000000
        /*0030*/ 	.short	0x0008
        /*0032*/ 	.short	0x0038
        /*0034*/ 	.byte	0x00, 0xf0, 0x11, 0x00


	//----- nvinfo : EIATTR_KPARAM_INFO
	.align		4
.L_47:
        /*0038*/ 	.byte	0x04, 0x17
        /*003a*/ 	.short	(.L_49 - .L_48)
.L_48:
        /*003c*/ 	.word	0x00000000
        /*0040*/ 	.short	0x0007
        /*0042*/ 	.short	0x0034
        /*0044*/ 	.byte	0x00, 0xf0, 0x11, 0x00


	//----- nvinfo : EIATTR_KPARAM_INFO
	.align		4
.L_49:
        /*0048*/ 	.byte	0x04, 0x17
        /*004a*/ 	.short	(.L_51 - .L_50)
.L_50:
        /*004c*/ 	.word	0x00000000
        /*0050*/ 	.short	0x0006
        /*0052*/ 	.short	0x0030
        /*0054*/ 	.byte	0x00, 0xf0, 0x11, 0x00


	//----- nvinfo : EIATTR_KPARAM_INFO
	.align		4
.L_51:
        /*0058*/ 	.byte	0x04, 0x17
        /*005a*/ 	.short	(.L_53 - .L_52)
.L_52:
        /*005c*/ 	.word	0x00000000
        /*0060*/ 	.short	0x0005
        /*0062*/ 	.short	0x0028
        /*0064*/ 	.byte	0x00, 0xf5, 0x21, 0x00


	//----- nvinfo : EIATTR_KPARAM_INFO
	.align		4
.L_53:
        /*0068*/ 	.byte	0x04, 0x17
        /*006a*/ 	.short	(.L_55 - .L_54)
.L_54:
        /*006c*/ 	.word	0x00000000
        /*0070*/ 	.short	0x0004
        /*0072*/ 	.short	0x0020
        /*0074*/ 	.byte	0x00, 0xf5, 0x21, 0x00


	//----- nvinfo : EIATTR_KPARAM_INFO
	.align		4
.L_55:
        /*0078*/ 	.byte	0x04, 0x17
        /*007a*/ 	.short	(.L_57 - .L_56)
.L_56:
        /*007c*/ 	.word	0x00000000
        /*0080*/ 	.short	0x0003
        /*0082*/ 	.short	0x0018
        /*0084*/ 	.byte	0x00, 0xf5, 0x21, 0x00


	//----- nvinfo : EIATTR_KPARAM_INFO
	.align		4
.L_57:
        /*0088*/ 	.byte	0x04, 0x17
        /*008a*/ 	.short	(.L_59 - .L_58)
.L_58:
        /*008c*/ 	.word	0x00000000
        /*0090*/ 	.short	0x0002
        /*0092*/ 	.short	0x0010
        /*0094*/ 	.byte	0x00, 0xf5, 0x21, 0x00


	//----- nvinfo : EIATTR_KPARAM_INFO
	.align		4
.L_59:
        /*0098*/ 	.byte	0x04, 0x17
        /*009a*/ 	.short	(.L_61 - .L_60)
.L_60:
        /*009c*/ 	.word	0x00000000
        /*00a0*/ 	.short	0x0001
        /*00a2*/ 	.short	0x0008
        /*00a4*/ 	.byte	0x00, 0xf5, 0x21, 0x00


	//----- nvinfo : EIATTR_KPARAM_INFO
	.align		4
.L_61:
        /*00a8*/ 	.byte	0x04, 0x17
        /*00aa*/ 	.short	(.L_63 - .L_62)
.L_62:
        /*00ac*/ 	.word	0x00000000
        /*00b0*/ 	.short	0x0000
        /*00b2*/ 	.short	0x0000
        /*00b4*/ 	.byte	0x00, 0xf5, 0x21, 0x00


	//----- nvinfo : EIATTR_SPARSE_MMA_MASK
	.align		4
.L_63:
        /*00b8*/ 	.byte	0x03, 0x50
        /*00ba*/ 	.short	0x0000


	//----- nvinfo : EIATTR_MAXREG_COUNT
	.align		4
        /*00bc*/ 	.byte	0x03, 0x1b
        /*00be*/ 	.short	0x00ff


	//----- nvinfo : EIATTR_NUM_BARRIERS
	.align		4
        /*00c0*/ 	.byte	0x02, 0x4c
        /*00c2*/ 	.byte	0x01
	.zero		1


	//----- nvinfo : EIATTR_MERCURY_ISA_VERSION
	.align		4
        /*00c4*/ 	.byte	0x03, 0x5f
        /*00c6*/ 	.short	0x0101


	//----- nvinfo : EIATTR_VRC_CTA_INIT_COUNT
	.align		4
        /*00c8*/ 	.byte	0x02, 0x4a
	.zero		1
	.zero		1


	//----- nvinfo : EIATTR_EXIT_INSTR_OFFSETS
	.align		4
        /*00cc*/ 	.byte	0x04, 0x1c
        /*00ce*/ 	.short	(.L_65 - .L_64)


	//   ....[0]....
.L_64:
        /*00d0*/ 	.word	0x00000510


	//   ....[1]....
        /*00d4*/ 	.word	0x00000730


	//----- nvinfo : EIATTR_CRS_STACK_SIZE
	.align		4
.L_65:
        /*00d8*/ 	.byte	0x04, 0x1e
        /*00da*/ 	.short	(.L_67 - .L_66)
.L_66:
        /*00dc*/ 	.word	0x00000000


	//----- nvinfo : EIATTR_CBANK_PARAM_SIZE
	.align		4
.L_67:
        /*00e0*/ 	.byte	0x03, 0x19
        /*00e2*/ 	.short	0x0044


	//----- nvinfo : EIATTR_PARAM_CBANK
	.align		4
        /*00e4*/ 	.byte	0x04, 0x0a
        /*00e6*/ 	.short	(.L_69 - .L_68)
	.align		4
.L_68:
        /*00e8*/ 	.word	index@(.nv.constant0._Z21capture_decode_kernelPKlP6__halfS2_PiPKiPfiiiii)
        /*00ec*/ 	.short	0x0380
        /*00ee*/ 	.short	0x0044


	//----- nvinfo : EIATTR_SW_WAR
	.align		4
.L_69:
        /*00f0*/ 	.byte	0x04, 0x36
        /*00f2*/ 	.short	(.L_71 - .L_70)
.L_70:
        /*00f4*/ 	.word	0x00000008
.L_71:


//--------------------- .nv.info._Z13swiglu_kernelPK6__halfS1_PS_i --------------------------
	.section	.nv.info._Z13swiglu_kernelPK6__halfS1_PS_i,"",@"SHT_CUDA_INFO"
	.sectionflags	@""
	.align	4


	//----- nvinfo : EIATTR_CUDA_API_VERSION
	.align		4
        /*0000*/ 	.byte	0x04, 0x37
        /*0002*/ 	.short	(.L_73 - .L_72)
.L_72:
        /*0004*/ 	.word	0x00000082


	//----- nvinfo : EIATTR_KPARAM_INFO
	.align		4
.L_73:
        /*0008*/ 	.byte	0x04, 0x17
        /*000a*/ 	.short	(.L_75 - .L_74)
.L_74:
        /*000c*/ 	.word	0x00000000
        /*0010*/ 	.short	0x0003
        /*0012*/ 	.short	0x0018
        /*0014*/ 	.byte	0x00, 0xf0, 0x11, 0x00


	//----- nvinfo : EIATTR_KPARAM_INFO
	.align		4
.L_75:
        /*0018*/ 	.byte	0x04, 0x17
        /*001a*/ 	.short	(.L_77 - .L_76)
.L_76:
        /*001c*/ 	.word	0x00000000
        /*0020*/ 	.short	0x0002
        /*0022*/ 	.short	0x0010
        /*0024*/ 	.byte	0x00, 0xf5, 0x21, 0x00


	//----- nvinfo : EIATTR_KPARAM_INFO
	.align		4
.L_77:
        /*0028*/ 	.byte	0x04, 0x17
        /*002a*/ 	.short	(.L_79 - .L_78)
.L_78:
        /*002c*/ 	.word	0x00000000
        /*0030*/ 	.short	0x0001
        /*0032*/ 	.short	0x0008
        /*0034*/ 	.byte	0x00, 0xf5, 0x21, 0x00


	//----- nvinfo : EIATTR_KPARAM_INFO
	.align		4
.L_79:
        /*0038*/ 	.byte	0x04, 0x17
        /*003a*/ 	.short	(.L_81 - .L_80)
.L_80:
        /*003c*/ 	.word	0x00000000
        /*0040*/ 	.short	0x0000
        /*0042*/ 	.short	0x0000
        /*0044*/ 	.byte	0x00, 0xf5, 0x21, 0x00


	//----- nvinfo : EIATTR_SPARSE_MMA_MASK
	.align		4
.L_81:
        /*0048*/ 	.byte	0x03, 0x50
        /*004a*/ 	.short	0x0000


	//----- nvinfo : EIATTR_MAXREG_COUNT
	.align		4
        /*004c*/ 	.byte	0x03, 0x1b
        /*004e*/ 	.short	0x00ff


	//----- nvinfo : EIATTR_MERCURY_ISA_VERSION
	.align		4
        /*0050*/ 	.byte	0x03, 0x5f
        /*0052*/ 	.short	0x0101


	//----- nvinfo : EIATTR_VRC_CTA_INIT_COUNT
	.align		4
        /*0054*/ 	.byte	0x02, 0x4a
	.zero		1
	.zero		1


	//----- nvinfo : EIATTR_EXIT_INSTR_OFFSETS
	.align		4
        /*0058*/ 	.byte	0x04, 0x1c
        /*005a*/ 	.short	(.L_83 - .L_82)


	//   ....[0]....
.L_82:
        /*005c*/ 	.word	0x00000070


	//   ....[1]....
        /*0060*/ 	.word	0x00000340


	//----- nvinfo : EIATTR_CRS_STACK_SIZE
	.align		4
.L_83:
        /*0064*/ 	.byte	0x04, 0x1e
        /*0066*/ 	.short	(.L_85 - .L_84)
.L_84:
        /*0068*/ 	.word	0x00000000


	//----- nvinfo : EIATTR_CBANK_PARAM_SIZE
	.align		4
.L_85:
        /*006c*/ 	.byte	0x03, 0x19
        /*006e*/ 	.short	0x001c


	//----- nvinfo : EIATTR_PARAM_CBANK
	.align		4
        /*0070*/ 	.byte	0x04, 0x0a
        /*0072*/ 	.short	(.L_87 - .L_86)
	.align		4
.L_86:
        /*0074*/ 	.word	index@(.nv.constant0._Z13swiglu_kernelPK6__halfS1_PS_i)
        /*0078*/ 	.short	0x0380
        /*007a*/ 	.short	0x001c


	//----- nvinfo : EIATTR_SW_WAR
	.align		4
.L_87:
        /*007c*/ 	.byte	0x04, 0x36
        /*007e*/ 	.short	(.L_89 - .L_88)
.L_88:
        /*0080*/ 	.word	0x00000008
.L_89:


//--------------------- .nv.info._Z14rmsnorm_kernelPK6__halfS1_PS_if --------------------------
	.section	.nv.info._Z14rmsnorm_kernelPK6__halfS1_PS_if,"",@"SHT_CUDA_INFO"
	.sectionflags	@""
	.align	4


	//----- nvinfo : EIATTR_CUDA_API_VERSION
	.align		4
        /*0000*/ 	.byte	0x04, 0x37
        /*0002*/ 	.short	(.L_91 - .L_90)
.L_90:
        /*0004*/ 	.word	0x00000082


	//----- nvinfo : EIATTR_KPARAM_INFO
	.align		4
.L_91:
        /*0008*/ 	.byte	0x04, 0x17
        /*000a*/ 	.short	(.L_93 - .L_92)
.L_92:
        /*000c*/ 	.word	0x00000000
        /*0010*/ 	.short	0x0004
        /*0012*/ 	.short	0x001c
        /*0014*/ 	.byte	0x00, 0xf0, 0x11, 0x00


	//----- nvinfo : EIATTR_KPARAM_INFO
	.align		4
.L_93:
        /*0018*/ 	.byte	0x04, 0x17
        /*001a*/ 	.short	(.L_95 - .L_94)
.L_94:
        /*001c*/ 	.word	0x00000000
        /*0020*/ 	.short	0x0003
        /*0022*/ 	.short	0x0018
        /*0024*/ 	.byte	0x00, 0xf0, 0x11, 0x00


	//----- nvinfo : EIATTR_KPARAM_INFO
	.align		4
.L_95:
        /*0028*/ 	.byte	0x04, 0x17
        /*002a*/ 	.short	(.L_97 - .L_96)
.L_96:
        /*002c*/ 	.word	0x00000000
        /*0030*/ 	.short	0x0002
        /*0032*/ 	.short	0x0010
        /*0034*/ 	.byte	0x00, 0xf5, 0x21, 0x00


	//----- nvinfo : EIATTR_KPARAM_INFO
	.align		4
.L_97:
        /*0038*/ 	.byte	0x04, 0x17
        /*003a*/ 	.short	(.L_99 - .L_98)
.L_98:
        /*003c*/ 	.word	0x00000000
        /*0040*/ 	.short	0x0001
        /*0042*/ 	.short	0x0008
        /*0044*/ 	.byte	0x00, 0xf5, 0x21, 0x00


	//----- nvinfo : EIATTR_KPARAM_INFO
	.align		4
.L_99:
        /*0048*/ 	.byte	0x04, 0x17
        /*004a*/ 	.short	(.L_101 - .L_100)
.L_100:
        /*004c*/ 	.word	0x00000000
        /*0050*/ 	.short	0x0000
        /*0052*/ 	.short	0x0000
        /*0054*/ 	.byte	0x00, 0xf5, 0x21, 0x00


	//----- nvinfo : EIATTR_SPARSE_MMA_MASK
	.align		4
.L_101:
        /*0058*/ 	.byte	0x03, 0x50
        /*005a*/ 	.short	0x0000


	//----- nvinfo : EIATTR_MAXREG_COUNT
	.align		4
        /*005c*/ 	.byte	0x03, 0x1b
        /*005e*/ 	.short	0x00ff


	//----- nvinfo : EIATTR_NUM_BARRIERS
	.align		4
        /*0060*/ 	.byte	0x02, 0x4c
        /*0062*/ 	.byte	0x01
	.zero		1


	//----- nvinfo : EIATTR_MERCURY_ISA_VERSION
	.align		4
        /*0064*/ 	.byte	0x03, 0x5f
        /*0066*/ 	.short	0x0101


	//----- nvinfo : EIATTR_VRC_CTA_INIT_COUNT
	.align		4
        /*0068*/ 	.byte	0x02, 0x4a
	.zero		1
	.zero		1


	//----- nvinfo : EIATTR_EXIT_INSTR_OFFSETS
	.align		4
        /*006c*/ 	.byte	0x04, 0x1c
        /*006e*/ 	.short	(.L_103 - .L_102)


	//   ....[0]....
.L_102:
        /*0070*/ 	.word	0x000003f0


	//   ....[1]....
        /*0074*/ 	.word	0x00000560


	//----- nvinfo : EIATTR_CRS_STACK_SIZE
	.align		4
.L_103:
        /*0078*/ 	.byte	0x04, 0x1e
        /*007a*/ 	.short	(.L_105 - .L_104)
.L_104:
        /*007c*/ 	.word	0x00000000


	//----- nvinfo : EIATTR_CBANK_PARAM_SIZE
	.align		4
.L_105:
        /*0080*/ 	.byte	0x03, 0x19
        /*0082*/ 	.short	0x0020


	//----- nvinfo : EIATTR_PARAM_CBANK
	.align		4
        /*0084*/ 	.byte	0x04, 0x0a
        /*0086*/ 	.short	(.L_107 - .L_106)
	.align		4
.L_106:
        /*0088*/ 	.word	index@(.nv.constant0._Z14rmsnorm_kernelPK6__halfS1_PS_if)
        /*008c*/ 	.short	0x0380
        /*008e*/ 	.short	0x0020


	//----- nvinfo : EIATTR_SW_WAR
	.align		4
.L_107:
        /*0090*/ 	.byte	0x04, 0x36
        /*0092*/ 	.short	(.L_109 - .L_108)
.L_108:
        /*0094*/ 	.word	0x00000008
.L_109:


//--------------------- .nv.callgraph             --------------------------
	.section	.nv.callgraph,"",@"SHT_CUDA_CALLGRAPH"
	.align	4
	.sectionentsize	8
	.align		4
        /*0000*/ 	.word	0x00000000
	.align		4
        /*0004*/ 	.word	0xffffffff
	.align		4
        /*0008*/ 	.word	0x00000000
	.align		4
        /*000c*/ 	.word	0xfffffffe
	.align		4
        /*0010*/ 	.word	0x00000000
	.align		4
        /*0014*/ 	.word	0xfffffffd
	.align		4
        /*0018*/ 	.word	0x00000000
	.align		4
        /*001c*/ 	.word	0xfffffffc


//--------------------- .text._Z18inc_seq_len_kernelPi --------------------------
	.section	.text._Z18inc_seq_len_kernelPi,"ax",@progbits
	.align	128
        .global         _Z18inc_seq_len_kernelPi
        .type           _Z18inc_seq_len_kernelPi,@function
        .size           _Z18inc_seq_len_kernelPi,(.L_x_47 - _Z18inc_seq_len_kernelPi)
        .other          _Z18inc_seq_len_kernelPi,@"STO_CUDA_ENTRY STV_DEFAULT"
_Z18inc_seq_len_kernelPi:
.text._Z18inc_seq_len_kernelPi:
[----:B------:R-:W-:Y:S01]  /*0000*/  LDC R1, c[0x0][0x37c] ;  /* 0x0000df00ff017b82 */ /* 0x000fe20000000800 */
[----:B------:R-:W0:Y:S07]  /*0010*/  S2R R0, SR_TID.X ;  /* 0x0000000000007919 */ /* 0x000e2e0000002100 */
[----:B------:R-:W0:Y:S02]  /*0020*/  S2UR UR4, SR_CTAID.X ;  /* 0x00000000000479c3 */ /* 0x000e240000002500 */
[----:B0-----:R-:W-:-:S13]  /*0030*/  LOP3.LUT P0, RZ, R0, UR4, RZ, 0xfc, !PT ;  /* 0x0000000400ff7c12 */ /* 0x001fda000f80fcff */
[----:B------:R-:W-:Y:S05]  /*0040*/  @P0 EXIT ;  /* 0x000000000000094d */ /* 0x000fea0003800000 */
[----:B------:R-:W0:Y:S01]  /*0050*/  LDC.64 R2, c[0x0][0x380] ;  /* 0x0000e000ff027b82 */ /* 0x000e220000000a00 */
[----:B------:R-:W0:Y:S02]  /*0060*/  LDCU.64 UR4, c[0x0][0x358] ;  /* 0x00006b00ff0477ac */ /* 0x000e240008000a00 */
[----:B0-----:R-:W2:Y:S02]  /*0070*/  LDG.E R0, desc[UR4][R2.64] ;  /* 0x0000000402007981 */ /* 0x001ea4000c1e1900 */
[----:B--2---:R-:W-:-:S05]  /*0080*/  IADD3 R5, PT, PT, R0, 0x1, RZ ;  /* 0x0000000100057810 */ /* 0x004fca0007ffe0ff */
[----:B------:R-:W-:Y:S01]  /*0090*/  STG.E desc[UR4][R2.64], R5 ;  /* 0x0000000502007986 */ /* 0x000fe2000c101904 */
[----:B------:R-:W-:Y:S05]  /*00a0*/  EXIT ;  /* 0x000000000000794d */ /* 0x000fea0003800000 */
.L_x_0:
[----:B------:R-:W-:-:S00]  /*00b0*/  BRA `(.L_x_0) ;  /* 0xfffffffc00fc7947 */ /* 0x000fc0000383ffff */
[----:B------:R-:W-:-:S00]  /*00c0*/  NOP ;  /* 0x0000000000007918 */ /* 0x000fc00000000000 */
        /* <DEDUP_REMOVED lines=11> */
.L_x_47:


//--------------------- .text._Z21capture_decode_kernelPKlP6__halfS2_PiPKiPfiiiii --------------------------
	.section	.text._Z21capture_decode_kernelPKlP6__halfS2_PiPKiPfiiiii,"ax",@progbits
	.align	128
        .global         _Z21capture_decode_kernelPKlP6__halfS2_PiPKiPfiiiii
        .type           _Z21capture_decode_kernelPKlP6__halfS2_PiPKiPfiiiii,@function
        .size           _Z21capture_decode_kernelPKlP6__halfS2_PiPKiPfiiiii,(.L_x_44 - _Z21capture_decode_kernelPKlP6__halfS2_PiPKiPfiiiii)
        .other          _Z21capture_decode_kernelPKlP6__halfS2_PiPKiPfiiiii,@"STO_CUDA_ENTRY STV_DEFAULT"
_Z21capture_decode_kernelPKlP6__halfS2_PiPKiPfiiiii:
.text._Z21capture_decode_kernelPKlP6__halfS2_PiPKiPfiiiii:
[----:B------:R-:W-:Y:S08]  /*0000*/  LDC R1, c[0x0][0x37c] ;  /* 0x0000df00ff017b82 */ /* 0x000ff00000000800 */
[----:B------:R-:W0:Y:S01]  /*0010*/  LDC.64 R2, c[0x0][0x398] ;  /* 0x0000e600ff027b82 */ /* 0x000e220000000a00 */
[----:B------:R-:W0:Y:S07]  /*0020*/  LDCU.64 UR8, c[0x0][0x358] ;  /* 0x00006b00ff0877ac */ /* 0x000e2e0008000a00 */
[----:B------:R-:W1:Y:S01]  /*0030*/  LDC.64 R4, c[0x0][0x380] ;  /* 0x0000e000ff047b82 */ /* 0x000e620000000a00 */
[----:B------:R-:W2:Y:S01]  /*0040*/  LDCU.64 UR6, c[0x0][0x3b0] ;  /* 0x00007600ff0677ac */ /* 0x000ea20008000a00 */
[----:B0-----:R0:W5:Y:S04]  /*0050*/  LDG.E R2, desc[UR8][R2.64] ;  /* 0x0000000802027981 */ /* 0x001168000c1e1900 */
[----:B-1----:R-:W5:Y:S02]  /*0060*/  LDG.E.64.CONSTANT R4, desc[UR8][R4.64] ;  /* 0x0000000804047981 */ /* 0x002f64000c1e9b00 */
[----:B------:R-:W1:Y:S01]  /*0070*/  S2UR UR4, SR_CTAID.X ;  /* 0x00000000000479c3 */ /* 0x000e620000002500 */
[----:B--2---:R-:W-:Y:S01]  /*0080*/  UISETP.GE.AND UP0, UPT, UR7, 0x1, UPT ;  /* 0x000000010700788c */ /* 0x004fe2000bf06270 */
[----:B------:R-:W1:Y:S03]  /*0090*/  S2R R7, SR_TID.X ;  /* 0x0000000000077919 */ /* 0x000e660000002100 */
[----:B------:R-:W-:-:S03]  /*00a0*/  UISETP.LT.OR UP0, UPT, UR6, 0x1, !UP0 ;  /* 0x000000010600788c */ /* 0x000fc6000c701670 */
[----:B------:R-:W1:Y:S02]  /*00b0*/  LDC R0, c[0x0][0x360] ;  /* 0x0000d800ff007b82 */ /* 0x000e640000000800 */
[----:B-1----:R-:W-:-:S04]  /*00c0*/  IMAD R8, R0, UR4, R7 ;  /* 0x0000000400087c24 */ /* 0x002fc8000f8e0207 */
[----:B0-----:R-:W-:Y:S05]  /*00d0*/  BRA.U UP0, `(.L_x_1) ;  /* 0x0000000100d07547 */ /* 0x001fea000b800000 */
[----:B------:R-:W0:Y:S01]  /*00e0*/  LDCU UR10, c[0x0][0x370] ;  /* 0x00006e00ff0a77ac */ /* 0x000e220008000800 */
[----:B------:R-:W1:Y:S01]  /*00f0*/  LDCU.64 UR4, c[0x0][0x3b8] ;  /* 0x00007700ff0477ac */ /* 0x000e620008000a00 */
[----:B------:R-:W-:Y:S01]  /*0100*/  USHF.R.S32.HI UR7, URZ, 0x1f, UR7 ;  /* 0x0000001fff077899 */ /* 0x000fe20008011407 */
[----:B0-----:R-:W-:Y:S01]  /*0110*/  IMAD R9, R0, UR10, RZ ;  /* 0x0000000a00097c24 */ /* 0x001fe2000f8e02ff */
[----:B-1----:R-:W-:Y:S02]  /*0120*/  USHF.R.S32.HI UR6, URZ, 0x1f, UR4 ;  /* 0x0000001fff067899 */ /* 0x002fe40008011404 */
[----:B------:R-:W-:Y:S01]  /*0130*/  USHF.R.S32.HI UR5, URZ, 0x1f, UR5 ;  /* 0x0000001fff057899 */ /* 0x000fe20008011405 */
[----:B------:R-:W-:-:S11]  /*0140*/  UMOV UR4, URZ ;  /* 0x000000ff00047c82 */ /* 0x000fd60008000000 */
.L_x_6:
[----:B0-----:R-:W0:Y:S01]  /*0150*/  LDCU UR10, c[0x0][0x3b0] ;  /* 0x00007600ff0a77ac */ /* 0x001e220008000800 */
[----:B------:R-:W-:Y:S02]  /*0160*/  IMAD.U32 R10, RZ, RZ, UR4 ;  /* 0x00000004ff0a7e24 */ /* 0x000fe4000f8e00ff */
[----:B------:R-:W-:Y:S01]  /*0170*/  IMAD.MOV.U32 R12, RZ, RZ, RZ ;  /* 0x000000ffff0c7224 */ /* 0x000fe200078e00ff */
[----:B------:R-:W-:-:S04]  /*0180*/  UIADD3 UR4, UPT, UPT, UR4, 0x1, URZ ;  /* 0x0000000104047890 */ /* 0x000fc8000fffe0ff */
[----:B0-----:R-:W-:-:S11]  /*0190*/  UISETP.NE.AND UP0, UPT, UR4, UR10, UPT ;  /* 0x0000000a0400728c */ /* 0x001fd6000bf05270 */
.L_x_5:
[----:B0-----:R-:W0:Y:S01]  /*01a0*/  LDC R11, c[0x0][0x3bc] ;  /* 0x0000ef00ff0b7b82 */ /* 0x001e220000000800 */
[----:B------:R-:W1:Y:S01]  /*01b0*/  LDCU.64 UR10, c[0x0][0x388] ;  /* 0x00007100ff0a77ac */ /* 0x000e620008000a00 */
[----:B------:R-:W-:Y:S01]  /*01c0*/  BSSY.RECONVERGENT B0, `(.L_x_2) ;  /* 0x0000020000007945 */ /* 0x000fe20003800200 */
[----:B------:R-:W2:Y:S01]  /*01d0*/  LDCU.64 UR12, c[0x0][0x390] ;  /* 0x00007200ff0c77ac */ /* 0x000ea20008000a00 */
[----:B0-----:R-:W-:-:S13]  /*01e0*/  ISETP.GE.AND P0, PT, R8, R11, PT ;  /* 0x0000000b0800720c */ /* 0x001fda0003f06270 */
[----:B-12---:R-:W-:Y:S05]  /*01f0*/  @P0 BRA `(.L_x_3) ;  /* 0x0000000000700947 */ /* 0x006fea0003800000 */
[----:B------:R-:W0:Y:S01]  /*0200*/  LDC R7, c[0x0][0x3b4] ;  /* 0x0000ed00ff077b82 */ /* 0x000e220000000800 */
[----:B------:R-:W-:Y:S01]  /*0210*/  IMAD.MOV.U32 R13, RZ, RZ, RZ ;  /* 0x000000ffff0d7224 */ /* 0x000fe200078e00ff */
[----:B-----5:R-:W-:Y:S01]  /*0220*/  SHF.R.S32.HI R3, RZ, 0x1f, R2 ;  /* 0x0000001fff037819 */ /* 0x020fe20000011402 */
[----:B------:R-:W-:-:S05]  /*0230*/  IMAD.MOV.U32 R18, RZ, RZ, R8 ;  /* 0x000000ffff127224 */ /* 0x000fca00078e0008 */
[----:B------:R-:W1:Y:S01]  /*0240*/  LDC R15, c[0x0][0x3b8] ;  /* 0x0000ee00ff0f7b82 */ /* 0x000e620000000800 */
[----:B0-----:R-:W-:-:S04]  /*0250*/  IMAD.WIDE.U32 R6, R10, R7, R12 ;  /* 0x000000070a067225 */ /* 0x001fc800078e000c */
[----:B------:R-:W-:-:S04]  /*0260*/  IMAD R7, R10, UR7, R7 ;  /* 0x000000070a077c24 */ /* 0x000fc8000f8e0207 */
[-C--:B-1----:R-:W-:Y:S02]  /*0270*/  IMAD R7, R7, R15.reuse, RZ ;  /* 0x0000000f07077224 */ /* 0x082fe400078e02ff */
[----:B------:R-:W-:-:S04]  /*0280*/  IMAD.WIDE.U32 R14, R6, R15, R2 ;  /* 0x0000000f060e7225 */ /* 0x000fc800078e0002 */
[----:B------:R-:W-:-:S05]  /*0290*/  IMAD R7, R6, UR6, R7 ;  /* 0x0000000606077c24 */ /* 0x000fca000f8e0207 */
[----:B------:R-:W-:-:S05]  /*02a0*/  IADD3 R6, PT, PT, R15, R7, RZ ;  /* 0x000000070f067210 */ /* 0x000fca0007ffe0ff */
[-C--:B------:R-:W-:Y:S02]  /*02b0*/  IMAD R13, R6, R11.reuse, RZ ;  /* 0x0000000b060d7224 */ /* 0x080fe400078e02ff */
[----:B------:R-:W-:-:S04]  /*02c0*/  IMAD.WIDE.U32 R6, R14, R11, RZ ;  /* 0x0000000b0e067225 */ /* 0x000fc800078e00ff */
[----:B------:R-:W-:-:S04]  /*02d0*/  IMAD R13, R14, UR5, R13 ;  /* 0x000000050e0d7c24 */ /* 0x000fc8000f8e020d */
[----:B------:R-:W-:-:S07]  /*02e0*/  IMAD.IADD R19, R7, 0x1, R13 ;  /* 0x0000000107137824 */ /* 0x000fce00078e020d */
.L_x_4:
[----:B------:R-:W-:-:S04]  /*02f0*/  IADD3 R13, P0, PT, R18, R6, RZ ;  /* 0x00000006120d7210 */ /* 0x000fc80007f1e0ff */
[----:B0-----:R-:W-:Y:S01]  /*0300*/  LEA.HI.X.SX32 R14, R18, R19, 0x1, P0 ;  /* 0x00000013120e7211 */ /* 0x001fe200000f0eff */
[----:B------:R-:W-:Y:S01]  /*0310*/  IMAD.IADD R18, R9, 0x1, R18 ;  /* 0x0000000109127824 */ /* 0x000fe200078e0212 */
[C---:B------:R-:W-:Y:S02]  /*0320*/  SHF.L.U32 R16, R13.reuse, 0x1, RZ ;  /* 0x000000010d107819 */ /* 0x040fe400000006ff */
[----:B------:R-:W-:Y:S02]  /*0330*/  SHF.L.U64.HI R13, R13, 0x1, R14 ;  /* 0x000000010d0d7819 */ /* 0x000fe4000001020e */
[C---:B------:R-:W-:Y:S02]  /*0340*/  IADD3 R14, P0, PT, R16.reuse, UR10, RZ ;  /* 0x0000000a100e7c10 */ /* 0x040fe4000ff1e0ff */
[----:B------:R-:W-:Y:S02]  /*0350*/  IADD3 R16, P1, PT, R16, UR12, RZ ;  /* 0x0000000c10107c10 */ /* 0x000fe4000ff3e0ff */
[----:B------:R-:W-:-:S02]  /*0360*/  IADD3.X R15, PT, PT, R13, UR11, RZ, P0, !PT ;  /* 0x0000000b0d0f7c10 */ /* 0x000fc400087fe4ff */
[----:B------:R-:W-:Y:S02]  /*0370*/  IADD3.X R17, PT, PT, R13, UR13, RZ, P1, !PT ;  /* 0x0000000d0d117c10 */ /* 0x000fe40008ffe4ff */
[----:B------:R-:W-:Y:S01]  /*0380*/  ISETP.GE.AND P0, PT, R18, R11, PT ;  /* 0x0000000b1200720c */ /* 0x000fe20003f06270 */
[----:B------:R0:W-:Y:S04]  /*0390*/  STG.E.U16 desc[UR8][R14.64], RZ ;  /* 0x000000ff0e007986 */ /* 0x0001e8000c101508 */
[----:B------:R0:W-:Y:S08]  /*03a0*/  STG.E.U16 desc[UR8][R16.64], RZ ;  /* 0x000000ff10007986 */ /* 0x0001f0000c101508 */
[----:B------:R-:W-:Y:S05]  /*03b0*/  @!P0 BRA `(.L_x_4) ;  /* 0xfffffffc00cc8947 */ /* 0x000fea000383ffff */
.L_x_3:
[----:B------:R-:W-:Y:S05]  /*03c0*/  BSYNC.RECONVERGENT B0 ;  /* 0x0000000000007941 */ /* 0x000fea0003800200 */
.L_x_2:
[----:B------:R-:W1:Y:S01]  /*03d0*/  LDCU UR10, c[0x0][0x3b4] ;  /* 0x00007680ff0a77ac */ /* 0x000e620008000800 */
[----:B------:R-:W-:-:S05]  /*03e0*/  VIADD R12, R12, 0x1 ;  /* 0x000000010c0c7836 */ /* 0x000fca0000000000 */
[----:B-1----:R-:W-:-:S13]  /*03f0*/  ISETP.NE.AND P0, PT, R12, UR10, PT ;  /* 0x0000000a0c007c0c */ /* 0x002fda000bf05270 */
[----:B------:R-:W-:Y:S05]  /*0400*/  @P0 BRA `(.L_x_5) ;  /* 0xfffffffc00640947 */ /* 0x000fea000383ffff */
[----:B------:R-:W-:Y:S05]  /*0410*/  BRA.U UP0, `(.L_x_6) ;  /* 0xfffffffd004c7547 */ /* 0x000fea000b83ffff */
.L_x_1:
[----:B------:R-:W1:Y:S01]  /*0420*/  LDCU UR5, c[0x0][0x3c0] ;  /* 0x00007800ff0577ac */ /* 0x000e620008000800 */
[----:B------:R-:W-:Y:S01]  /*0430*/  BSSY.RECONVERGENT B0, `(.L_x_7) ;  /* 0x000000c000007945 */ /* 0x000fe20003800200 */
[C---:B------:R-:W-:Y:S02]  /*0440*/  ISETP.NE.AND P1, PT, R8.reuse, RZ, PT ;  /* 0x000000ff0800720c */ /* 0x040fe40003f25270 */
[----:B-1----:R-:W-:-:S13]  /*0450*/  ISETP.GE.AND P0, PT, R8, UR5, PT ;  /* 0x0000000508007c0c */ /* 0x002fda000bf06270 */
[----:B------:R-:W-:Y:S05]  /*0460*/  @P0 BRA `(.L_x_8) ;  /* 0x0000000000200947 */ /* 0x000fea0003800000 */
[----:B------:R-:W1:Y:S01]  /*0470*/  LDC.64 R10, c[0x0][0x3a8] ;  /* 0x0000ea00ff0a7b82 */ /* 0x000e620000000a00 */
[----:B------:R-:W2:Y:S02]  /*0480*/  LDCU UR4, c[0x0][0x370] ;  /* 0x00006e00ff0477ac */ /* 0x000ea40008000800 */
[----:B--2---:R-:W-:-:S07]  /*0490*/  IMAD R0, R0, UR4, RZ ;  /* 0x0000000400007c24 */ /* 0x004fce000f8e02ff */
.L_x_9:
[----:B-1----:R-:W-:Y:S01]  /*04a0*/  IMAD.WIDE R6, R8, 0x4, R10 ;  /* 0x0000000408067825 */ /* 0x002fe200078e020a */
[----:B------:R-:W-:-:S04]  /*04b0*/  IADD3 R8, PT, PT, R0, R8, RZ ;  /* 0x0000000800087210 */ /* 0x000fc80007ffe0ff */
[----:B------:R2:W-:Y:S01]  /*04c0*/  STG.E desc[UR8][R6.64], RZ ;  /* 0x000000ff06007986 */ /* 0x0005e2000c101908 */
[----:B------:R-:W-:-:S13]  /*04d0*/  ISETP.GE.AND P0, PT, R8, UR5, PT ;  /* 0x0000000508007c0c */ /* 0x000fda000bf06270 */
[----:B--2---:R-:W-:Y:S05]  /*04e0*/  @!P0 BRA `(.L_x_9) ;  /* 0xfffffffc00ec8947 */ /* 0x004fea000383ffff */
.L_x_8:
[----:B------:R-:W-:Y:S05]  /*04f0*/  BSYNC.RECONVERGENT B0 ;  /* 0x0000000000007941 */ /* 0x000fea0003800200 */
.L_x_7:
[----:B------:R-:W-:Y:S06]  /*0500*/  BAR.SYNC.DEFER_BLOCKING 0x0 ;  /* 0x0000000000007b1d */ /* 0x000fec0000010000 */
[----:B------:R-:W-:Y:S05]  /*0510*/  @P1 EXIT ;  /* 0x000000000000194d */ /* 0x000fea0003800000 */
[----:B------:R-:W-:-:S06]  /*0520*/  USHF.R.S32.HI UR4, URZ, 0x1f, UR5 ;  /* 0x0000001fff047899 */ /* 0x000fcc0008011405 */
[----:B-----5:R-:W-:-:S04]  /*0530*/  LOP3.LUT R0, R5, UR4, RZ, 0xfc, !PT ;  /* 0x0000000405007c12 */ /* 0x020fc8000f8efcff */
[----:B------:R-:W-:-:S13]  /*0540*/  ISETP.NE.U32.AND P0, PT, R0, RZ, PT ;  /* 0x000000ff0000720c */ /* 0x000fda0003f05070 */
[----:B------:R-:W-:Y:S05]  /*0550*/  @P0 BRA `(.L_x_10) ;  /* 0x00000000004c0947 */ /* 0x000fea0003800000 */
[----:B------:R-:W1:Y:S01]  /*0560*/  I2F.U32.RP R0, UR5 ;  /* 0x0000000500007d06 */ /* 0x000e620008209000 */
[----:B------:R-:W-:-:S07]  /*0570*/  ISETP.NE.U32.AND P1, PT, RZ, UR5, PT ;  /* 0x00000005ff007c0c */ /* 0x000fce000bf25070 */
[----:B-1----:R-:W1:Y:S02]  /*0580*/  MUFU.RCP R0, R0 ;  /* 0x0000000000007308 */ /* 0x002e640000001000 */
[----:B-1----:R-:W-:-:S06]  /*0590*/  VIADD R6, R0, 0xffffffe ;  /* 0x0ffffffe00067836 */ /* 0x002fcc0000000000 */
[----:B------:R1:W2:Y:S02]  /*05a0*/  F2I.FTZ.U32.TRUNC.NTZ R7, R6 ;  /* 0x0000000600077305 */ /* 0x0002a4000021f000 */
[----:B-1----:R-:W-:Y:S02]  /*05b0*/  HFMA2 R6, -RZ, RZ, 0, 0 ;  /* 0x00000000ff067431 */ /* 0x002fe400000001ff */
[----:B--2---:R-:W-:-:S04]  /*05c0*/  IMAD.MOV R5, RZ, RZ, -R7 ;  /* 0x000000ffff057224 */ /* 0x004fc800078e0a07 */
[----:B------:R-:W-:-:S04]  /*05d0*/  IMAD R5, R5, UR5, RZ ;  /* 0x0000000505057c24 */ /* 0x000fc8000f8e02ff */
[----:B------:R-:W-:-:S04]  /*05e0*/  IMAD.HI.U32 R7, R7, R5, R6 ;  /* 0x0000000507077227 */ /* 0x000fc800078e0006 */
[----:B------:R-:W-:Y:S02]  /*05f0*/  IMAD.MOV.U32 R5, RZ, RZ, RZ ;  /* 0x000000ffff057224 */ /* 0x000fe400078e00ff */
[----:B------:R-:W-:-:S04]  /*0600*/  IMAD.HI.U32 R7, R7, R4, RZ ;  /* 0x0000000407077227 */ /* 0x000fc800078e00ff */
[----:B------:R-:W-:-:S04]  /*0610*/  IMAD.MOV R7, RZ, RZ, -R7 ;  /* 0x000000ffff077224 */ /* 0x000fc800078e0a07 */
[----:B------:R-:W-:-:S05]  /*0620*/  IMAD R4, R7, UR5, R4 ;  /* 0x0000000507047c24 */ /* 0x000fca000f8e0204 */
[----:B------:R-:W-:-:S13]  /*0630*/  ISETP.GE.U32.AND P0, PT, R4, UR5, PT ;  /* 0x0000000504007c0c */ /* 0x000fda000bf06070 */
[----:B------:R-:W-:-:S05]  /*0640*/  @P0 VIADD R4, R4, -UR5 ;  /* 0x8000000504040c36 */ /* 0x000fca0008000000 */
[----:B------:R-:W-:-:S13]  /*0650*/  ISETP.GE.U32.AND P0, PT, R4, UR5, PT ;  /* 0x0000000504007c0c */ /* 0x000fda000bf06070 */
[----:B------:R-:W-:Y:S02]  /*0660*/  @P0 IADD3 R4, PT, PT, R4, -UR5, RZ ;  /* 0x8000000504040c10 */ /* 0x000fe4000fffe0ff */
[----:B------:R-:W-:Y:S01]  /*0670*/  @!P1 LOP3.LUT R4, RZ, UR5, RZ, 0x33, !PT ;  /* 0x00000005ff049c12 */ /* 0x000fe2000f8e33ff */
[----:B------:R-:W-:Y:S06]  /*0680*/  BRA `(.L_x_11) ;  /* 0x0000000000087947 */ /* 0x000fec0003800000 */
.L_x_10:
[----:B------:R-:W-:-:S07]  /*0690*/  MOV R8, 0x6b0 ;  /* 0x000006b000087802 */ /* 0x000fce0000000f00 */
[----:B0-----:R-:W-:Y:S05]  /*06a0*/  CALL.REL.NOINC `($__internal_0_$__cuda_sm20_rem_s64) ;  /* 0x0000000000247944 */ /* 0x001fea0003c00000 */
.L_x_11:
[----:B------:R-:W1:Y:S01]  /*06b0*/  LDC.64 R6, c[0x0][0x3a8] ;  /* 0x0000ea00ff067b82 */ /* 0x000e620000000a00 */
[----:B------:R-:W-:-:S07]  /*06c0*/  IADD3 R3, PT, PT, R2, 0x1, RZ ;  /* 0x0000000102037810 */ /* 0x000fce0007ffe0ff */
[----:B------:R-:W2:Y:S01]  /*06d0*/  LDC.64 R8, c[0x0][0x398] ;  /* 0x0000e600ff087b82 */ /* 0x000ea20000000a00 */
[----:B-1----:R-:W-:-:S04]  /*06e0*/  LEA R6, P0, R4, R6, 0x2 ;  /* 0x0000000604067211 */ /* 0x002fc800078010ff */
[----:B------:R-:W-:Y:S01]  /*06f0*/  LEA.HI.X R7, R4, R7, R5, 0x2, P0 ;  /* 0x0000000704077211 */ /* 0x000fe200000f1405 */
[----:B------:R-:W-:-:S05]  /*0700*/  IMAD.MOV.U32 R5, RZ, RZ, 0x3f800000 ;  /* 0x3f800000ff057424 */ /* 0x000fca00078e00ff */
[----:B------:R-:W-:Y:S04]  /*0710*/  STG.E desc[UR8][R6.64], R5 ;  /* 0x0000000506007986 */ /* 0x000fe8000c101908 */
[----:B--2---:R-:W-:Y:S01]  /*0720*/  STG.E desc[UR8][R8.64], R3 ;  /* 0x0000000308007986 */ /* 0x004fe2000c101908 */
[----:B------:R-:W-:Y:S05]  /*0730*/  EXIT ;  /* 0x000000000000794d */ /* 0x000fea0003800000 */
        .weak           $__internal_0_$__cuda_sm20_rem_s64
        .type           $__internal_0_$__cuda_sm20_rem_s64,@function
        .size           $__internal_0_$__cuda_sm20_rem_s64,(.L_x_44 - $__internal_0_$__cuda_sm20_rem_s64)
$__internal_0_$__cuda_sm20_rem_s64:
[----:B------:R-:W0:Y:S01]  /*0740*/  LDC R0, c[0x0][0x3c0] ;  /* 0x0000f000ff007b82 */ /* 0x000e220000000800 */
[----:B------:R-:W-:Y:S02]  /*0750*/  ISETP.LE.AND P0, PT, RZ, UR4, PT ;  /* 0x00000004ff007c0c */ /* 0x000fe4000bf03270 */
[----:B0-----:R-:W-:-:S04]  /*0760*/  IADD3 R7, P1, PT, RZ, -R0, RZ ;  /* 0x80000000ff077210 */ /* 0x001fc80007f3e0ff */
[----:B------:R-:W-:Y:S01]  /*0770*/  SEL R6, R7, R0, !P0 ;  /* 0x0000000007067207 */ /* 0x000fe20004000000 */
[----:B------:R-:W-:-:S05]  /*0780*/  IMAD.X R9, RZ, RZ, ~UR4, P1 ;  /* 0x80000004ff097e24 */ /* 0x000fca00088e06ff */
[----:B------:R-:W-:-:S04]  /*0790*/  SEL R7, R9, UR4, !P0 ;  /* 0x0000000409077c07 */ /* 0x000fc8000c000000 */
[----:B------:R-:W0:Y:S08]  /*07a0*/  I2F.U64.RP R9, R6 ;  /* 0x0000000600097312 */ /* 0x000e300000309000 */
[----:B0-----:R-:W0:Y:S02]  /*07b0*/  MUFU.RCP R9, R9 ;  /* 0x0000000900097308 */ /* 0x001e240000001000 */
[----:B0-----:R-:W-:-:S06]  /*07c0*/  VIADD R10, R9, 0x1ffffffe ;  /* 0x1ffffffe090a7836 */ /* 0x001fcc0000000000 */
[----:B------:R-:W0:Y:S02]  /*07d0*/  F2I.U64.TRUNC R10, R10 ;  /* 0x0000000a000a7311 */ /* 0x000e24000020d800 */
[----:B0-----:R-:W-:-:S04]  /*07e0*/  IMAD.WIDE.U32 R12, R10, R6, RZ ;  /* 0x000000060a0c7225 */ /* 0x001fc800078e00ff */
[----:B------:R-:W-:Y:S01]  /*07f0*/  IMAD R13, R10, R7, R13 ;  /* 0x000000070a0d7224 */ /* 0x000fe200078e020d */
[----:B------:R-:W-:-:S03]  /*0800*/  IADD3 R15, P0, PT, RZ, -R12, RZ ;  /* 0x8000000cff0f7210 */ /* 0x000fc60007f1e0ff */
[----:B------:R-:W-:Y:S02]  /*0810*/  IMAD R13, R11, R6, R13 ;  /* 0x000000060b0d7224 */ /* 0x000fe400078e020d */
[----:B------:R-:W-:-:S03]  /*0820*/  IMAD.HI.U32 R12, R10, R15, RZ ;  /* 0x0000000f0a0c7227 */ /* 0x000fc600078e00ff */
[----:B------:R-:W-:Y:S01]  /*0830*/  IADD3.X R17, PT, PT, RZ, ~R13, RZ, P0, !PT ;  /* 0x8000000dff117210 */ /* 0x000fe200007fe4ff */
[----:B------:R-:W-:-:S04]  /*0840*/  IMAD.MOV.U32 R13, RZ, RZ, R10 ;  /* 0x000000ffff0d7224 */ /* 0x000fc800078e000a */
[----:B------:R-:W-:-:S04]  /*0850*/  IMAD.WIDE.U32 R12, P0, R10, R17, R12 ;  /* 0x000000110a0c7225 */ /* 0x000fc8000780000c */
[C---:B------:R-:W-:Y:S02]  /*0860*/  IMAD R19, R11.reuse, R17, RZ ;  /* 0x000000110b137224 */ /* 0x040fe400078e02ff */
[----:B------:R-:W-:-:S04]  /*0870*/  IMAD.HI.U32 R12, P1, R11, R15, R12 ;  /* 0x0000000f0b0c7227 */ /* 0x000fc8000782000c */
[----:B------:R-:W-:Y:S01]  /*0880*/  IMAD.HI.U32 R9, R11, R17, RZ ;  /* 0x000000110b097227 */ /* 0x000fe200078e00ff */
[----:B------:R-:W-:-:S03]  /*0890*/  IADD3 R13, P2, PT, R19, R12, RZ ;  /* 0x0000000c130d7210 */ /* 0x000fc60007f5e0ff */
[----:B------:R-:W-:Y:S02]  /*08a0*/  IMAD.X R9, R9, 0x1, R11, P0 ;  /* 0x0000000109097824 */ /* 0x000fe400000e060b */
[----:B------:R-:W-:-:S03]  /*08b0*/  IMAD.WIDE.U32 R10, R13, R6, RZ ;  /* 0x000000060d0a7225 */ /* 0x000fc600078e00ff */
[----:B------:R-:W-:Y:S01]  /*08c0*/  IADD3.X R9, PT, PT, RZ, RZ, R9, P2, P1 ;  /* 0x000000ffff097210 */ /* 0x000fe200017e2409 */
[----:B------:R-:W-:Y:S01]  /*08d0*/  IMAD R11, R13, R7, R11 ;  /* 0x000000070d0b7224 */ /* 0x000fe200078e020b */
[----:B------:R-:W-:Y:S02]  /*08e0*/  IADD3 R15, P0, PT, RZ, -R10, RZ ;  /* 0x8000000aff0f7210 */ /* 0x000fe40007f1e0ff */
[----:B------:R-:W-:Y:S01]  /*08f0*/  ISETP.GE.AND P1, PT, R5, RZ, PT ;  /* 0x000000ff0500720c */ /* 0x000fe20003f26270 */
[----:B------:R-:W-:Y:S02]  /*0900*/  IMAD R11, R9, R6, R11 ;  /* 0x00000006090b7224 */ /* 0x000fe400078e020b */
[----:B------:R-:W-:-:S03]  /*0910*/  IMAD.HI.U32 R12, R13, R15, RZ ;  /* 0x0000000f0d0c7227 */ /* 0x000fc600078e00ff */
[----:B------:R-:W-:Y:S02]  /*0920*/  IADD3.X R10, PT, PT, RZ, ~R11, RZ, P0, !PT ;  /* 0x8000000bff0a7210 */ /* 0x000fe400007fe4ff */
[----:B------:R-:W-:-:S03]  /*0930*/  IADD3 R11, P4, PT, RZ, -R4, RZ ;  /* 0x80000004ff0b7210 */ /* 0x000fc60007f9e0ff */
[----:B------:R-:W-:Y:S01]  /*0940*/  IMAD.WIDE.U32 R12, P0, R13, R10, R12 ;  /* 0x0000000a0d0c7225 */ /* 0x000fe2000780000c */
[----:B------:R-:W-:Y:S02]  /*0950*/  SEL R4, R11, R4, !P1 ;  /* 0x000000040b047207 */ /* 0x000fe40004800000 */
[----:B------:R-:W-:Y:S01]  /*0960*/  MOV R11, RZ ;  /* 0x000000ff000b7202 */ /* 0x000fe20000000f00 */
[----:B------:R-:W-:-:S04]  /*0970*/  IMAD.HI.U32 R13, P2, R9, R15, R12 ;  /* 0x0000000f090d7227 */ /* 0x000fc8000784000c */
[CC--:B------:R-:W-:Y:S02]  /*0980*/  IMAD R12, R9.reuse, R10.reuse, RZ ;  /* 0x0000000a090c7224 */ /* 0x0c0fe400078e02ff */
[----:B------:R-:W-:-:S03]  /*0990*/  IMAD.HI.U32 R10, R9, R10, RZ ;  /* 0x0000000a090a7227 */ /* 0x000fc600078e00ff */
[----:B------:R-:W-:Y:S01]  /*09a0*/  IADD3 R13, P3, PT, R12, R13, RZ ;  /* 0x0000000d0c0d7210 */ /* 0x000fe20007f7e0ff */
[----:B------:R-:W-:Y:S02]  /*09b0*/  IMAD.X R12, RZ, RZ, ~R5, P4 ;  /* 0x000000ffff0c7224 */ /* 0x000fe400020e0e05 */
[----:B------:R-:W-:Y:S02]  /*09c0*/  IMAD.X R9, R10, 0x1, R9, P0 ;  /* 0x000000010a097824 */ /* 0x000fe400000e0609 */
[----:B------:R-:W-:Y:S01]  /*09d0*/  IMAD.HI.U32 R10, R13, R4, RZ ;  /* 0x000000040d0a7227 */ /* 0x000fe200078e00ff */
[----:B------:R-:W-:Y:S02]  /*09e0*/  SEL R12, R12, R5, !P1 ;  /* 0x000000050c0c7207 */ /* 0x000fe40004800000 */
[----:B------:R-:W-:-:S03]  /*09f0*/  IADD3.X R9, PT, PT, RZ, RZ, R9, P3, P2 ;  /* 0x000000ffff097210 */ /* 0x000fc60001fe4409 */
[----:B------:R-:W-:-:S04]  /*0a00*/  IMAD.WIDE.U32 R10, R13, R12, R10 ;  /* 0x0000000c0d0a7225 */ /* 0x000fc800078e000a */
[C---:B------:R-:W-:Y:S02]  /*0a10*/  IMAD R13, R9.reuse, R12, RZ ;  /* 0x0000000c090d7224 */ /* 0x040fe400078e02ff */
[----:B------:R-:W-:-:S04]  /*0a20*/  IMAD.HI.U32 R10, P0, R9, R4, R10 ;  /* 0x00000004090a7227 */ /* 0x000fc8000780000a */
[----:B------:R-:W-:Y:S01]  /*0a30*/  IMAD.HI.U32 R5, R9, R12, RZ ;  /* 0x0000000c09057227 */ /* 0x000fe200078e00ff */
[----:B------:R-:W-:-:S03]  /*0a40*/  IADD3 R9, P2, PT, R13, R10, RZ ;  /* 0x0000000a0d097210 */ /* 0x000fc60007f5e0ff */
[----:B------:R-:W-:Y:S02]  /*0a50*/  IMAD.X R5, RZ, RZ, R5, P0 ;  /* 0x000000ffff057224 */ /* 0x000fe400000e0605 */
[----:B------:R-:W-:-:S04]  /*0a60*/  IMAD.WIDE.U32 R10, R9, R6, RZ ;  /* 0x00000006090a7225 */ /* 0x000fc800078e00ff */
[----:B------:R-:W-:Y:S01]  /*0a70*/  IMAD.X R5, RZ, RZ, R5, P2 ;  /* 0x000000ffff057224 */ /* 0x000fe200010e0605 */
[----:B------:R-:W-:Y:S01]  /*0a80*/  IADD3 R13, P2, PT, -R10, R4, RZ ;  /* 0x000000040a0d7210 */ /* 0x000fe20007f5e1ff */
[----:B------:R-:W-:-:S03]  /*0a90*/  IMAD R9, R9, R7, R11 ;  /* 0x0000000709097224 */ /* 0x000fc600078e020b */
[-C--:B------:R-:W-:Y:S01]  /*0aa0*/  ISETP.GE.U32.AND P0, PT, R13, R6.reuse, PT ;  /* 0x000000060d00720c */ /* 0x080fe20003f06070 */
[----:B------:R-:W-:-:S05]  /*0ab0*/  IMAD R5, R5, R6, R9 ;  /* 0x0000000605057224 */ /* 0x000fca00078e0209 */
[----:B------:R-:W-:Y:S02]  /*0ac0*/  IADD3.X R5, PT, PT, ~R5, R12, RZ, P2, !PT ;  /* 0x0000000c05057210 */ /* 0x000fe400017fe5ff */
[----:B------:R-:W-:Y:S02]  /*0ad0*/  IADD3 R9, P2, PT, R13, -R6, RZ ;  /* 0x800000060d097210 */ /* 0x000fe40007f5e0ff */
[----:B------:R-:W-:-:S03]  /*0ae0*/  ISETP.GE.U32.AND.EX P0, PT, R5, R7, PT, P0 ;  /* 0x000000070500720c */ /* 0x000fc60003f06100 */
[----:B------:R-:W-:Y:S01]  /*0af0*/  IMAD.X R11, R5, 0x1, ~R7, P2 ;  /* 0x00000001050b7824 */ /* 0x000fe200010e0e07 */
[----:B------:R-:W-:-:S04]  /*0b00*/  SEL R9, R9, R13, P0 ;  /* 0x0000000d09097207 */ /* 0x000fc80000000000 */
[----:B------:R-:W-:Y:S02]  /*0b10*/  SEL R11, R11, R5, P0 ;  /* 0x000000050b0b7207 */ /* 0x000fe40000000000 */
[CC--:B------:R-:W-:Y:S02]  /*0b20*/  ISETP.GE.U32.AND P0, PT, R9.reuse, R6.reuse, PT ;  /* 0x000000060900720c */ /* 0x0c0fe40003f06070 */
[----:B------:R-:W-:Y:S02]  /*0b30*/  IADD3 R4, P2, PT, R9, -R6, RZ ;  /* 0x8000000609047210 */ /* 0x000fe40007f5e0ff */
[----:B------:R-:W-:-:S03]  /*0b40*/  ISETP.GE.U32.AND.EX P0, PT, R11, R7, PT, P0 ;  /* 0x000000070b00720c */ /* 0x000fc60003f06100 */
[----:B------:R-:W-:Y:S01]  /*0b50*/  IMAD.X R5, R11, 0x1, ~R7, P2 ;  /* 0x000000010b057824 */ /* 0x000fe200010e0e07 */
[----:B------:R-:W-:Y:S01]  /*0b60*/  SEL R4, R4, R9, P0 ;  /* 0x0000000904047207 */ /* 0x000fe20000000000 */
[----:B------:R-:W-:-:S03]  /*0b70*/  IMAD.MOV.U32 R9, RZ, RZ, 0x0 ;  /* 0x00000000ff097424 */ /* 0x000fc600078e00ff */
[----:B------:R-:W-:Y:S02]  /*0b80*/  SEL R5, R5, R11, P0 ;  /* 0x0000000b05057207 */ /* 0x000fe40000000000 */
[-C--:B------:R-:W-:Y:S02]  /*0b90*/  IADD3 R7, P2, PT, RZ, -R4.reuse, RZ ;  /* 0x80000004ff077210 */ /* 0x080fe40007f5e0ff */
[----:B------:R-:W-:Y:S02]  /*0ba0*/  ISETP.NE.U32.AND P0, PT, R0, RZ, PT ;  /* 0x000000ff0000720c */ /* 0x000fe40003f05070 */
[----:B------:R-:W-:Y:S02]  /*0bb0*/  IADD3.X R0, PT, PT, RZ, ~R5, RZ, P2, !PT ;  /* 0x80000005ff007210 */ /* 0x000fe400017fe4ff */
[----:B------:R-:W-:Y:S02]  /*0bc0*/  ISETP.NE.AND.EX P0, PT, RZ, UR4, PT, P0 ;  /* 0x00000004ff007c0c */ /* 0x000fe4000bf05300 */
[----:B------:R-:W-:-:S02]  /*0bd0*/  SEL R4, R7, R4, !P1 ;  /* 0x0000000407047207 */ /* 0x000fc40004800000 */
[----:B------:R-:W-:Y:S02]  /*0be0*/  SEL R5, R0, R5, !P1 ;  /* 0x0000000500057207 */ /* 0x000fe40004800000 */
[----:B------:R-:W-:Y:S02]  /*0bf0*/  SEL R4, R4, 0xffffffff, P0 ;  /* 0xffffffff04047807 */ /* 0x000fe40000000000 */
[----:B------:R-:W-:Y:S01]  /*0c00*/  SEL R5, R5, 0xffffffff, P0 ;  /* 0xffffffff05057807 */ /* 0x000fe20000000000 */
[----:B------:R-:W-:Y:S06]  /*0c10*/  RET.REL.NODEC R8 `(_Z21capture_decode_kernelPKlP6__halfS2_PiPKiPfiiiii) ;  /* 0xfffffff008f87950 */ /* 0x000fec0003c3ffff */
.L_x_12:
        /* <DEDUP_REMOVED lines=14> */
.L_x_44:


//--------------------- .text._Z13swiglu_kernelPK6__halfS1_PS_i --------------------------
	.section	.text._Z13swiglu_kernelPK6__halfS1_PS_i,"ax",@progbits
	.align	128
        .global         _Z13swiglu_kernelPK6__halfS1_PS_i
        .type           _Z13swiglu_kernelPK6__halfS1_PS_i,@function
        .size           _Z13swiglu_kernelPK6__halfS1_PS_i,(.L_x_45 - _Z13swiglu_kernelPK6__halfS1_PS_i)
        .other          _Z13swiglu_kernelPK6__halfS1_PS_i,@"STO_CUDA_ENTRY STV_DEFAULT"
_Z13swiglu_kernelPK6__halfS1_PS_i:
.text._Z13swiglu_kernelPK6__halfS1_PS_i:
[----:B------:R-:W-:Y:S01]  /*0000*/  LDC R1, c[0x0][0x37c] ;  /* 0x0000df00ff017b82 */ /* 0x000fe20000000800 */
[----:B------:R-:W0:Y:S07]  /*0010*/  S2R R11, SR_TID.X ;  /* 0x00000000000b7919 */ /* 0x000e2e0000002100 */
[----:B------:R-:W0:Y:S01]  /*0020*/  S2UR UR4, SR_CTAID.X ;  /* 0x00000000000479c3 */ /* 0x000e220000002500 */
[----:B------:R-:W1:Y:S07]  /*0030*/  LDCU UR5, c[0x0][0x398] ;  /* 0x00007300ff0577ac */ /* 0x000e6e0008000800 */
[----:B------:R-:W0:Y:S02]  /*0040*/  LDC R2, c[0x0][0x360] ;  /* 0x0000d800ff027b82 */ /* 0x000e240000000800 */
[----:B0-----:R-:W-:-:S05]  /*0050*/  IMAD R11, R2, UR4, R11 ;  /* 0x00000004020b7c24 */ /* 0x001fca000f8e020b */
[----:B-1----:R-:W-:-:S13]  /*0060*/  ISETP.GE.AND P0, PT, R11, UR5, PT ;  /* 0x000000050b007c0c */ /* 0x002fda000bf06270 */
[----:B------:R-:W-:Y:S05]  /*0070*/  @P0 EXIT ;  /* 0x000000000000094d */ /* 0x000fea0003800000 */
[----:B------:R-:W0:Y:S01]  /*0080*/  LDC.64 R8, c[0x0][0x390] ;  /* 0x0000e400ff087b82 */ /* 0x000e220000000a00 */
[----:B------:R-:W1:Y:S01]  /*0090*/  LDCU UR4, c[0x0][0x370] ;  /* 0x00006e00ff0477ac */ /* 0x000e620008000800 */
[----:B------:R-:W2:Y:S06]  /*00a0*/  LDCU.64 UR6, c[0x0][0x358] ;  /* 0x00006b00ff0677ac */ /* 0x000eac0008000a00 */
[----:B------:R-:W3:Y:S01]  /*00b0*/  LDC.64 R6, c[0x0][0x380] ;  /* 0x0000e000ff067b82 */ /* 0x000ee20000000a00 */
[----:B------:R-:W4:Y:S07]  /*00c0*/  LDCU UR5, c[0x0][0x398] ;  /* 0x00007300ff0577ac */ /* 0x000f2e0008000800 */
[----:B------:R-:W0:Y:S01]  /*00d0*/  LDC.64 R4, c[0x0][0x388] ;  /* 0x0000e200ff047b82 */ /* 0x000e220000000a00 */
[----:B-1----:R-:W-:-:S07]  /*00e0*/  IMAD R2, R2, UR4, RZ ;  /* 0x0000000402027c24 */ /* 0x002fce000f8e02ff */
.L_x_15:
[----:B-1-3--:R-:W-:-:S05]  /*00f0*/  IMAD.WIDE R12, R11, 0x2, R6 ;  /* 0x000000020b0c7825 */ /* 0x00afca00078e0206 */
[----:B--2---:R1:W2:Y:S01]  /*0100*/  LDG.E.U16.CONSTANT R0, desc[UR6][R12.64] ;  /* 0x000000060c007981 */ /* 0x0042a2000c1e9500 */
[----:B0-----:R-:W-:-:S05]  /*0110*/  IMAD.WIDE R14, R11, 0x2, R4 ;  /* 0x000000020b0e7825 */ /* 0x001fca00078e0204 */
[----:B------:R-:W3:Y:S01]  /*0120*/  LDG.E.U16.CONSTANT R10, desc[UR6][R14.64] ;  /* 0x000000060e0a7981 */ /* 0x000ee2000c1e9500 */
[----:B------:R-:W-:Y:S01]  /*0130*/  IMAD.MOV.U32 R3, RZ, RZ, 0x3bbb989d ;  /* 0x3bbb989dff037424 */ /* 0x000fe200078e00ff */
[----:B------:R-:W-:Y:S01]  /*0140*/  BSSY.RECONVERGENT B0, `(.L_x_13) ;  /* 0x000001a000007945 */ /* 0x000fe20003800200 */
[----:B------:R-:W-:Y:S02]  /*0150*/  IMAD.MOV.U32 R16, RZ, RZ, 0x437c0000 ;  /* 0x437c0000ff107424 */ /* 0x000fe400078e00ff */
[--C-:B-1----:R-:W-:Y:S02]  /*0160*/  IMAD.MOV.U32 R13, RZ, RZ, R11.reuse ;  /* 0x000000ffff0d7224 */ /* 0x102fe400078e000b */
[----:B------:R-:W-:-:S05]  /*0170*/  IMAD.IADD R11, R2, 0x1, R11 ;  /* 0x00000001020b7824 */ /* 0x000fca00078e020b */
[----:B----4-:R-:W-:Y:S01]  /*0180*/  ISETP.GE.AND P2, PT, R11, UR5, PT ;  /* 0x000000050b007c0c */ /* 0x010fe2000bf46270 */
[----:B--2---:R-:W-:-:S05]  /*0190*/  HADD2.F32 R0, -RZ, R0.H0_H0 ;  /* 0x20000000ff007230 */ /* 0x004fca0000004100 */
[----:B------:R-:W-:Y:S01]  /*01a0*/  FFMA.SAT R3, R0, -R3, 0.5 ;  /* 0x3f00000000037423 */ /* 0x000fe20000002803 */
[----:B---3--:R-:W-:-:S03]  /*01b0*/  HADD2.F32 R10, -RZ, R10.H0_H0 ;  /* 0x2000000aff0a7230 */ /* 0x008fc60000004100 */
[----:B------:R-:W-:-:S04]  /*01c0*/  FFMA.RM R3, R3, R16, 12582913 ;  /* 0x4b40000103037423 */ /* 0x000fc80000004010 */
[C---:B------:R-:W-:Y:S01]  /*01d0*/  FADD R17, R3.reuse, -12583039 ;  /* 0xcb40007f03117421 */ /* 0x040fe20000000000 */
[----:B------:R-:W-:-:S03]  /*01e0*/  IMAD.SHL.U32 R3, R3, 0x800000, RZ ;  /* 0x0080000003037824 */ /* 0x000fc600078e00ff */
[----:B------:R-:W-:-:S04]  /*01f0*/  FFMA R17, R0, -1.4426950216293334961, -R17 ;  /* 0xbfb8aa3b00117823 */ /* 0x000fc80000000811 */
[----:B------:R-:W-:-:S04]  /*0200*/  FFMA R17, R0, -1.925963033500011079e-08, R17 ;  /* 0xb2a5706000117823 */ /* 0x000fc80000000011 */
[----:B------:R-:W0:Y:S02]  /*0210*/  MUFU.EX2 R12, R17 ;  /* 0x00000011000c7308 */ /* 0x000e240000000800 */
[----:B0-----:R-:W-:-:S06]  /*0220*/  FFMA R17, R3, R12, 1 ;  /* 0x3f80000003117423 */ /* 0x001fcc000000000c */
[----:B------:R-:W0:Y:S08]  /*0230*/  MUFU.RCP R3, R17 ;  /* 0x0000001100037308 */ /* 0x000e300000001000 */
[----:B------:R-:W1:Y:S01]  /*0240*/  FCHK P0, R0, R17 ;  /* 0x0000001100007302 */ /* 0x000e620000000000 */
[----:B0-----:R-:W-:-:S04]  /*0250*/  FFMA R12, -R17, R3, 1 ;  /* 0x3f800000110c7423 */ /* 0x001fc80000000103 */
[----:B------:R-:W-:-:S04]  /*0260*/  FFMA R3, R3, R12, R3 ;  /* 0x0000000c03037223 */ /* 0x000fc80000000003 */
[----:B------:R-:W-:-:S04]  /*0270*/  FFMA R12, R0, R3, RZ ;  /* 0x00000003000c7223 */ /* 0x000fc800000000ff */
[----:B------:R-:W-:-:S04]  /*0280*/  FFMA R14, -R17, R12, R0 ;  /* 0x0000000c110e7223 */ /* 0x000fc80000000100 */
[----:B------:R-:W-:Y:S01]  /*0290*/  FFMA R3, R3, R14, R12 ;  /* 0x0000000e03037223 */ /* 0x000fe2000000000c */
[----:B-1----:R-:W-:Y:S06]  /*02a0*/  @!P0 BRA `(.L_x_14) ;  /* 0x00000000000c8947 */ /* 0x002fec0003800000 */
[----:B------:R-:W-:-:S07]  /*02b0*/  MOV R12, 0x2d0 ;  /* 0x000002d0000c7802 */ /* 0x000fce0000000f00 */
[----:B------:R-:W-:Y:S05]  /*02c0*/  CALL.REL.NOINC `($__internal_1_$__cuda_sm3x_div_rn_noftz_f32_slowpath) ;  /* 0x0000000000207944 */ /* 0x000fea0003c00000 */
[----:B------:R-:W-:-:S07]  /*02d0*/  MOV R3, R0 ;  /* 0x0000000000037202 */ /* 0x000fce0000000f00 */
.L_x_14:
[----:B------:R-:W-:Y:S05]  /*02e0*/  BSYNC.RECONVERGENT B0 ;  /* 0x0000000000007941 */ /* 0x000fea0003800200 */
.L_x_13:
[----:B------:R-:W-:Y:S01]  /*02f0*/  FMUL R3, R10, R3 ;  /* 0x000000030a037220 */ /* 0x000fe20000400000 */
[----:B------:R-:W-:-:S04]  /*0300*/  IMAD.WIDE R12, R13, 0x2, R8 ;  /* 0x000000020d0c7825 */ /* 0x000fc800078e0208 */
[----:B------:R-:W-:-:S05]  /*0310*/  F2FP.F16.F32.PACK_AB R3, RZ, R3 ;  /* 0x00000003ff03723e */ /* 0x000fca00000000ff */
[----:B------:R1:W-:Y:S01]  /*0320*/  STG.E.U16 desc[UR6][R12.64], R3 ;  /* 0x000000030c007986 */ /* 0x0003e2000c101506 */
[----:B------:R-:W-:Y:S05]  /*0330*/  @!P2 BRA `(.L_x_15) ;  /* 0xfffffffc006ca947 */ /* 0x000fea000383ffff */
[----:B------:R-:W-:Y:S05]  /*0340*/  EXIT ;  /* 0x000000000000794d */ /* 0x000fea0003800000 */
        .weak           $__internal_1_$__cuda_sm3x_div_rn_noftz_f32_slowpath
        .type           $__internal_1_$__cuda_sm3x_div_rn_noftz_f32_slowpath,@function
        .size           $__internal_1_$__cuda_sm3x_div_rn_noftz_f32_slowpath,(.L_x_45 - $__internal_1_$__cuda_sm3x_div_rn_noftz_f32_slowpath)
$__internal_1_$__cuda_sm3x_div_rn_noftz_f32_slowpath:
[----:B------:R-:W-:Y:S01]  /*0350*/  SHF.R.U32.HI R14, RZ, 0x17, R17 ;  /* 0x00000017ff0e7819 */ /* 0x000fe20000011611 */
[----:B------:R-:W-:Y:S01]  /*0360*/  BSSY.RECONVERGENT B1, `(.L_x_16) ;  /* 0x0000064000017945 */ /* 0x000fe20003800200 */
[--C-:B------:R-:W-:Y:S01]  /*0370*/  SHF.R.U32.HI R3, RZ, 0x17, R0.reuse ;  /* 0x00000017ff037819 */ /* 0x100fe20000011600 */
[----:B------:R-:W-:Y:S01]  /*0380*/  IMAD.MOV.U32 R16, RZ, RZ, R0 ;  /* 0x000000ffff107224 */ /* 0x000fe200078e0000 */
[----:B------:R-:W-:Y:S02]  /*0390*/  LOP3.LUT R14, R14, 0xff, RZ, 0xc0, !PT ;  /* 0x000000ff0e0e7812 */ /* 0x000fe400078ec0ff */
[----:B------:R-:W-:-:S03]  /*03a0*/  LOP3.LUT R20, R3, 0xff, RZ, 0xc0, !PT ;  /* 0x000000ff03147812 */ /* 0x000fc600078ec0ff */
[----:B------:R-:W-:Y:S02]  /*03b0*/  VIADD R19, R14, 0xffffffff ;  /* 0xffffffff0e137836 */ /* 0x000fe40000000000 */
[----:B------:R-:W-:-:S03]  /*03c0*/  VIADD R18, R20, 0xffffffff ;  /* 0xffffffff14127836 */ /* 0x000fc60000000000 */
[----:B------:R-:W-:-:S04]  /*03d0*/  ISETP.GT.U32.AND P0, PT, R19, 0xfd, PT ;  /* 0x000000fd1300780c */ /* 0x000fc80003f04070 */
[----:B------:R-:W-:-:S13]  /*03e0*/  ISETP.GT.U32.OR P0, PT, R18, 0xfd, P0 ;  /* 0x000000fd1200780c */ /* 0x000fda0000704470 */
[----:B------:R-:W-:Y:S01]  /*03f0*/  @!P0 IMAD.MOV.U32 R15, RZ, RZ, RZ ;  /* 0x000000ffff0f8224 */ /* 0x000fe200078e00ff */
[----:B------:R-:W-:Y:S06]  /*0400*/  @!P0 BRA `(.L_x_17) ;  /* 0x0000000000608947 */ /* 0x000fec0003800000 */
[----:B------:R-:W-:Y:S02]  /*0410*/  FSETP.GTU.FTZ.AND P0, PT, |R0|, +INF , PT ;  /* 0x7f8000000000780b */ /* 0x000fe40003f1c200 */
[----:B------:R-:W-:Y:S02]  /*0420*/  FSETP.GTU.FTZ.AND P1, PT, |R17|, +INF , PT ;  /* 0x7f8000001100780b */ /* 0x000fe40003f3c200 */
[----:B------:R-:W-:Y:S02]  /*0430*/  MOV R3, R17 ;  /* 0x0000001100037202 */ /* 0x000fe40000000f00 */
[----:B------:R-:W-:-:S13]  /*0440*/  PLOP3.LUT P0, PT, P0, P1, PT, 0xf8, 0x8f ;  /* 0x00000000008f781c */ /* 0x000fda0000703f70 */
[----:B------:R-:W-:Y:S05]  /*0450*/  @P0 BRA `(.L_x_18) ;  /* 0x00000004004c0947 */ /* 0x000fea0003800000 */
[----:B------:R-:W-:-:S13]  /*0460*/  LOP3.LUT P0, RZ, R17, 0x7fffffff, R16, 0xc8, !PT ;  /* 0x7fffffff11ff7812 */ /* 0x000fda000780c810 */
[----:B------:R-:W-:Y:S05]  /*0470*/  @!P0 BRA `(.L_x_19) ;  /* 0x00000004003c8947 */ /* 0x000fea0003800000 */
[C---:B------:R-:W-:Y:S02]  /*0480*/  FSETP.NEU.FTZ.AND P3, PT, |R0|.reuse, +INF , PT ;  /* 0x7f8000000000780b */ /* 0x040fe40003f7d200 */
[----:B------:R-:W-:Y:S02]  /*0490*/  FSETP.NEU.FTZ.AND P1, PT, |R3|, +INF , PT ;  /* 0x7f8000000300780b */ /* 0x000fe40003f3d200 */
[----:B------:R-:W-:-:S11]  /*04a0*/  FSETP.NEU.FTZ.AND P0, PT, |R0|, +INF , PT ;  /* 0x7f8000000000780b */ /* 0x000fd60003f1d200 */
[----:B------:R-:W-:Y:S05]  /*04b0*/  @!P1 BRA !P3, `(.L_x_19) ;  /* 0x00000004002c9947 */ /* 0x000fea0005800000 */
[----:B------:R-:W-:-:S04]  /*04c0*/  LOP3.LUT P3, RZ, R16, 0x7fffffff, RZ, 0xc0, !PT ;  /* 0x7fffffff10ff7812 */ /* 0x000fc8000786c0ff */
[----:B------:R-:W-:-:S13]  /*04d0*/  PLOP3.LUT P1, PT, P1, P3, PT, 0x2f, 0xf2 ;  /* 0x0000000000f2781c */ /* 0x000fda0000f26577 */
[----:B------:R-:W-:Y:S05]  /*04e0*/  @P1 BRA `(.L_x_20) ;  /* 0x0000000400181947 */ /* 0x000fea0003800000 */
[----:B------:R-:W-:-:S04]  /*04f0*/  LOP3.LUT P1, RZ, R17, 0x7fffffff, RZ, 0xc0, !PT ;  /* 0x7fffffff11ff7812 */ /* 0x000fc8000782c0ff */
[----:B------:R-:W-:-:S13]  /*0500*/  PLOP3.LUT P0, PT, P0, P1, PT, 0x2f, 0xf2 ;  /* 0x0000000000f2781c */ /* 0x000fda0000702577 */
[----:B------:R-:W-:Y:S05]  /*0510*/  @P0 BRA `(.L_x_21) ;  /* 0x0000000400000947 */ /* 0x000fea0003800000 */
[----:B------:R-:W-:Y:S02]  /*0520*/  ISETP.GE.AND P0, PT, R18, RZ, PT ;  /* 0x000000ff1200720c */ /* 0x000fe40003f06270 */
[----:B------:R-:W-:-:S11]  /*0530*/  ISETP.GE.AND P1, PT, R19, RZ, PT ;  /* 0x000000ff1300720c */ /* 0x000fd60003f26270 */
[----:B------:R-:W-:Y:S02]  /*0540*/  @P0 IMAD.MOV.U32 R15, RZ, RZ, RZ ;  /* 0x000000ffff0f0224 */ /* 0x000fe400078e00ff */
[----:B------:R-:W-:Y:S01]  /*0550*/  @!P0 FFMA R16, R0, 1.84467440737095516160e+19, RZ ;  /* 0x5f80000000108823 */ /* 0x000fe200000000ff */
[----:B------:R-:W-:Y:S02]  /*0560*/  @!P0 IMAD.MOV.U32 R15, RZ, RZ, -0x40 ;  /* 0xffffffc0ff0f8424 */ /* 0x000fe400078e00ff */
[----:B------:R-:W-:Y:S02]  /*0570*/  @!P1 FFMA R17, R3, 1.84467440737095516160e+19, RZ ;  /* 0x5f80000003119823 */ /* 0x000fe400000000ff */
[----:B------:R-:W-:-:S07]  /*0580*/  @!P1 VIADD R15, R15, 0x40 ;  /* 0x000000400f0f9836 */ /* 0x000fce0000000000 */
.L_x_17:
[----:B------:R-:W-:Y:S01]  /*0590*/  LEA R0, R14, 0xc0800000, 0x17 ;  /* 0xc08000000e007811 */ /* 0x000fe200078eb8ff */
[----:B------:R-:W-:Y:S03]  /*05a0*/  BSSY.RECONVERGENT B2, `(.L_x_22) ;  /* 0x0000036000027945 */ /* 0x000fe60003800200 */
[----:B------:R-:W-:Y:S01]  /*05b0*/  IADD3 R18, PT, PT, -R0, R17, RZ ;  /* 0x0000001100127210 */ /* 0x000fe20007ffe1ff */
[----:B------:R-:W-:-:S03]  /*05c0*/  VIADD R17, R20, 0xffffff81 ;  /* 0xffffff8114117836 */ /* 0x000fc60000000000 */
[----:B------:R-:W0:Y:S01]  /*05d0*/  MUFU.RCP R3, R18 ;  /* 0x0000001200037308 */ /* 0x000e220000001000 */
[----:B------:R-:W-:Y:S01]  /*05e0*/  FADD.FTZ R19, -R18, -RZ ;  /* 0x800000ff12137221 */ /* 0x000fe20000010100 */
[----:B------:R-:W-:-:S03]  /*05f0*/  IMAD R0, R17, -0x800000, R16 ;  /* 0xff80000011007824 */ /* 0x000fc600078e0210 */
[----:B0-----:R-:W-:-:S04]  /*0600*/  FFMA R20, R3, R19, 1 ;  /* 0x3f80000003147423 */ /* 0x001fc80000000013 */
[----:B------:R-:W-:-:S04]  /*0610*/  FFMA R3, R3, R20, R3 ;  /* 0x0000001403037223 */ /* 0x000fc80000000003 */
[----:B------:R-:W-:-:S04]  /*0620*/  FFMA R16, R0, R3, RZ ;  /* 0x0000000300107223 */ /* 0x000fc800000000ff */
[----:B------:R-:W-:-:S04]  /*0630*/  FFMA R20, R19, R16, R0 ;  /* 0x0000001013147223 */ /* 0x000fc80000000000 */
[----:B------:R-:W-:Y:S01]  /*0640*/  FFMA R20, R3, R20, R16 ;  /* 0x0000001403147223 */ /* 0x000fe20000000010 */
[----:B------:R-:W-:-:S03]  /*0650*/  IADD3 R16, PT, PT, R17, 0x7f, -R14 ;  /* 0x0000007f11107810 */ /* 0x000fc60007ffe80e */
[----:B------:R-:W-:Y:S02]  /*0660*/  FFMA R19, R19, R20, R0 ;  /* 0x0000001413137223 */ /* 0x000fe40000000000 */
[----:B------:R-:W-:Y:S02]  /*0670*/  IMAD.IADD R15, R16, 0x1, R15 ;  /* 0x00000001100f7824 */ /* 0x000fe400078e020f */
[----:B------:R-:W-:-:S05]  /*0680*/  FFMA R0, R3, R19, R20 ;  /* 0x0000001303007223 */ /* 0x000fca0000000014 */
[----:B------:R-:W-:-:S04]  /*0690*/  SHF.R.U32.HI R14, RZ, 0x17, R0 ;  /* 0x00000017ff0e7819 */ /* 0x000fc80000011600 */
[----:B------:R-:W-:-:S05]  /*06a0*/  LOP3.LUT R14, R14, 0xff, RZ, 0xc0, !PT ;  /* 0x000000ff0e0e7812 */ /* 0x000fca00078ec0ff */
[----:B------:R-:W-:-:S05]  /*06b0*/  IMAD.IADD R17, R14, 0x1, R15 ;  /* 0x000000010e117824 */ /* 0x000fca00078e020f */
[----:B------:R-:W-:-:S04]  /*06c0*/  IADD3 R14, PT, PT, R17, -0x1, RZ ;  /* 0xffffffff110e7810 */ /* 0x000fc80007ffe0ff */
[----:B------:R-:W-:-:S13]  /*06d0*/  ISETP.GE.U32.AND P0, PT, R14, 0xfe, PT ;  /* 0x000000fe0e00780c */ /* 0x000fda0003f06070 */
[----:B------:R-:W-:Y:S05]  /*06e0*/  @!P0 BRA `(.L_x_23) ;  /* 0x0000000000808947 */ /* 0x000fea0003800000 */
[----:B------:R-:W-:-:S13]  /*06f0*/  ISETP.GT.AND P0, PT, R17, 0xfe, PT ;  /* 0x000000fe1100780c */ /* 0x000fda0003f04270 */
[----:B------:R-:W-:Y:S05]  /*0700*/  @P0 BRA `(.L_x_24) ;  /* 0x00000000006c0947 */ /* 0x000fea0003800000 */
[----:B------:R-:W-:-:S13]  /*0710*/  ISETP.GE.AND P0, PT, R17, 0x1, PT ;  /* 0x000000011100780c */ /* 0x000fda0003f06270 */
[----:B------:R-:W-:Y:S05]  /*0720*/  @P0 BRA `(.L_x_25) ;  /* 0x0000000000740947 */ /* 0x000fea0003800000 */
[----:B------:R-:W-:Y:S02]  /*0730*/  ISETP.GE.AND P0, PT, R17, -0x18, PT ;  /* 0xffffffe81100780c */ /* 0x000fe40003f06270 */
[----:B------:R-:W-:-:S11]  /*0740*/  LOP3.LUT R0, R0, 0x80000000, RZ, 0xc0, !PT ;  /* 0x8000000000007812 */ /* 0x000fd600078ec0ff */
[----:B------:R-:W-:Y:S05]  /*0750*/  @!P0 BRA `(.L_x_25) ;  /* 0x0000000000688947 */ /* 0x000fea0003800000 */
[-CC-:B------:R-:W-:Y:S01]  /*0760*/  FFMA.RZ R14, R3, R19.reuse, R20.reuse ;  /* 0x00000013030e7223 */ /* 0x180fe2000000c014 */
[C---:B------:R-:W-:Y:S01]  /*0770*/  VIADD R16, R17.reuse, 0x20 ;  /* 0x0000002011107836 */ /* 0x040fe20000000000 */
[C---:B------:R-:W-:Y:S02]  /*0780*/  ISETP.NE.AND P3, PT, R17.reuse, RZ, PT ;  /* 0x000000ff1100720c */ /* 0x040fe40003f65270 */
[----:B------:R-:W-:Y:S01]  /*0790*/  ISETP.NE.AND P1, PT, R17, RZ, PT ;  /* 0x000000ff1100720c */ /* 0x000fe20003f25270 */
[----:B------:R-:W-:Y:S01]  /*07a0*/  IMAD.MOV R17, RZ, RZ, -R17 ;  /* 0x000000ffff117224 */ /* 0x000fe200078e0a11 */
[----:B------:R-:W-:Y:S01]  /*07b0*/  LOP3.LUT R15, R14, 0x7fffff, RZ, 0xc0, !PT ;  /* 0x007fffff0e0f7812 */ /* 0x000fe200078ec0ff */
[CCC-:B------:R-:W-:Y:S01]  /*07c0*/  FFMA.RP R14, R3.reuse, R19.reuse, R20.reuse ;  /* 0x00000013030e7223 */ /* 0x1c0fe20000008014 */
[----:B------:R-:W-:Y:S02]  /*07d0*/  FFMA.RM R3, R3, R19, R20 ;  /* 0x0000001303037223 */ /* 0x000fe40000004014 */
[----:B------:R-:W-:-:S03]  /*07e0*/  LOP3.LUT R15, R15, 0x800000, RZ, 0xfc, !PT ;  /* 0x008000000f0f7812 */ /* 0x000fc600078efcff */
[----:B------:R-:W-:Y:S02]  /*07f0*/  FSETP.NEU.FTZ.AND P0, PT, R14, R3, PT ;  /* 0x000000030e00720b */ /* 0x000fe40003f1d000 */
[----:B------:R-:W-:Y:S02]  /*0800*/  SHF.L.U32 R16, R15, R16, RZ ;  /* 0x000000100f107219 */ /* 0x000fe400000006ff */
[----:B------:R-:W-:Y:S02]  /*0810*/  SEL R14, R17, RZ, P3 ;  /* 0x000000ff110e7207 */ /* 0x000fe40001800000 */
[----:B------:R-:W-:Y:S02]  /*0820*/  ISETP.NE.AND P1, PT, R16, RZ, P1 ;  /* 0x000000ff1000720c */ /* 0x000fe40000f25270 */
[----:B------:R-:W-:Y:S02]  /*0830*/  SHF.R.U32.HI R14, RZ, R14, R15 ;  /* 0x0000000eff0e7219 */ /* 0x000fe4000001160f */
[----:B------:R-:W-:-:S02]  /*0840*/  PLOP3.LUT P0, PT, P0, P1, PT, 0xf8, 0x8f ;  /* 0x00000000008f781c */ /* 0x000fc40000703f70 */
[----:B------:R-:W-:Y:S02]  /*0850*/  SHF.R.U32.HI R16, RZ, 0x1, R14 ;  /* 0x00000001ff107819 */ /* 0x000fe4000001160e */
[----:B------:R-:W-:-:S04]  /*0860*/  SEL R3, RZ, 0x1, !P0 ;  /* 0x00000001ff037807 */ /* 0x000fc80004000000 */
[----:B------:R-:W-:-:S04]  /*0870*/  LOP3.LUT R3, R3, 0x1, R16, 0xf8, !PT ;  /* 0x0000000103037812 */ /* 0x000fc800078ef810 */
[----:B------:R-:W-:-:S05]  /*0880*/  LOP3.LUT R3, R3, R14, RZ, 0xc0, !PT ;  /* 0x0000000e03037212 */ /* 0x000fca00078ec0ff */
[----:B------:R-:W-:-:S05]  /*0890*/  IMAD.IADD R3, R16, 0x1, R3 ;  /* 0x0000000110037824 */ /* 0x000fca00078e0203 */
[----:B------:R-:W-:Y:S01]  /*08a0*/  LOP3.LUT R0, R3, R0, RZ, 0xfc, !PT ;  /* 0x0000000003007212 */ /* 0x000fe200078efcff */
[----:B------:R-:W-:Y:S06]  /*08b0*/  BRA `(.L_x_25) ;  /* 0x0000000000107947 */ /* 0x000fec0003800000 */
.L_x_24:
[----:B------:R-:W-:-:S04]  /*08c0*/  LOP3.LUT R0, R0, 0x80000000, RZ, 0xc0, !PT ;  /* 0x8000000000007812 */ /* 0x000fc800078ec0ff */
[----:B------:R-:W-:Y:S01]  /*08d0*/  LOP3.LUT R0, R0, 0x7f800000, RZ, 0xfc, !PT ;  /* 0x7f80000000007812 */ /* 0x000fe200078efcff */
[----:B------:R-:W-:Y:S06]  /*08e0*/  BRA `(.L_x_25) ;  /* 0x0000000000047947 */ /* 0x000fec0003800000 */
.L_x_23:
[----:B------:R-:W-:-:S07]  /*08f0*/  LEA R0, R15, R0, 0x17 ;  /* 0x000000000f007211 */ /* 0x000fce00078eb8ff */
.L_x_25:
[----:B------:R-:W-:Y:S05]  /*0900*/  BSYNC.RECONVERGENT B2 ;  /* 0x0000000000027941 */ /* 0x000fea0003800200 */
.L_x_22:
[----:B------:R-:W-:Y:S05]  /*0910*/  BRA `(.L_x_26) ;  /* 0x0000000000207947 */ /* 0x000fea0003800000 */
.L_x_21:
[----:B------:R-:W-:-:S04]  /*0920*/  LOP3.LUT R0, R17, 0x80000000, R16, 0x48, !PT ;  /* 0x8000000011007812 */ /* 0x000fc800078e4810 */
[----:B------:R-:W-:Y:S01]  /*0930*/  LOP3.LUT R0, R0, 0x7f800000, RZ, 0xfc, !PT ;  /* 0x7f80000000007812 */ /* 0x000fe200078efcff */
[----:B------:R-:W-:Y:S06]  /*0940*/  BRA `(.L_x_26) ;  /* 0x0000000000147947 */ /* 0x000fec0003800000 */
.L_x_20:
[----:B------:R-:W-:Y:S01]  /*0950*/  LOP3.LUT R0, R17, 0x80000000, R16, 0x48, !PT ;  /* 0x8000000011007812 */ /* 0x000fe200078e4810 */
[----:B------:R-:W-:Y:S06]  /*0960*/  BRA `(.L_x_26) ;  /* 0x00000000000c7947 */ /* 0x000fec0003800000 */
.L_x_19:
[----:B------:R-:W0:Y:S01]  /*0970*/  MUFU.RSQ R0, -QNAN ;  /* 0xffc0000000007908 */ /* 0x000e220000001400 */
[----:B------:R-:W-:Y:S05]  /*0980*/  BRA `(.L_x_26) ;  /* 0x0000000000047947 */ /* 0x000fea0003800000 */
.L_x_18:
[----:B------:R-:W-:-:S07]  /*0990*/  FADD.FTZ R0, R0, R3 ;  /* 0x0000000300007221 */ /* 0x000fce0000010000 */
.L_x_26:
[----:B------:R-:W-:Y:S05]  /*09a0*/  BSYNC.RECONVERGENT B1 ;  /* 0x0000000000017941 */ /* 0x000fea0003800200 */
.L_x_16:
[----:B------:R-:W-:Y:S02]  /*09b0*/  IMAD.MOV.U32 R14, RZ, RZ, R12 ;  /* 0x000000ffff0e7224 */ /* 0x000fe400078e000c */
[----:B------:R-:W-:-:S04]  /*09c0*/  IMAD.MOV.U32 R15, RZ, RZ, 0x0 ;  /* 0x00000000ff0f7424 */ /* 0x000fc800078e00ff */
[----:B0-----:R-:W-:Y:S05]  /*09d0*/  RET.REL.NODEC R14 `(_Z13swiglu_kernelPK6__halfS1_PS_i) ;  /* 0xfffffff40e887950 */ /* 0x001fea0003c3ffff */
.L_x_27:
        /* <DEDUP_REMOVED lines=10> */
.L_x_45:


//--------------------- .text._Z14rmsnorm_kernelPK6__halfS1_PS_if --------------------------
	.section	.text._Z14rmsnorm_kernelPK6__halfS1_PS_if,"ax",@progbits
	.align	128
        .global         _Z14rmsnorm_kernelPK6__halfS1_PS_if
        .type           _Z14rmsnorm_kernelPK6__halfS1_PS_if,@function
        .size           _Z14rmsnorm_kernelPK6__halfS1_PS_if,(.L_x_46 - _Z14rmsnorm_kernelPK6__halfS1_PS_if)
        .other          _Z14rmsnorm_kernelPK6__halfS1_PS_if,@"STO_CUDA_ENTRY STV_DEFAULT"
_Z14rmsnorm_kernelPK6__halfS1_PS_if:
.text._Z14rmsnorm_kernelPK6__halfS1_PS_if:
[----:B------:R-:W-:Y:S01]  /*0000*/  LDC R1, c[0x0][0x37c] ;  /* 0x0000df00ff017b82 */ /* 0x000fe20000000800 */
[----:B------:R-:W0:Y:S01]  /*0010*/  S2R R2, SR_TID.X ;  /* 0x0000000000027919 */ /* 0x000e220000002100 */
[----:B------:R-:W0:Y:S01]  /*0020*/  LDCU UR4, c[0x0][0x398] ;  /* 0x00007300ff0477ac */ /* 0x000e220008000800 */
[----:B------:R-:W-:Y:S01]  /*0030*/  BSSY.RECONVERGENT B0, `(.L_x_28) ;  /* 0x0000010000007945 */ /* 0x000fe20003800200 */
[----:B------:R-:W-:Y:S01]  /*0040*/  IMAD.MOV.U32 R0, RZ, RZ, RZ ;  /* 0x000000ffff007224 */ /* 0x000fe200078e00ff */
[----:B------:R-:W1:Y:S01]  /*0050*/  LDCU.64 UR6, c[0x0][0x358] ;  /* 0x00006b00ff0677ac */ /* 0x000e620008000a00 */
[----:B0-----:R-:W-:-:S13]  /*0060*/  ISETP.GE.AND P0, PT, R2, UR4, PT ;  /* 0x0000000402007c0c */ /* 0x001fda000bf06270 */
[----:B-1----:R-:W-:Y:S05]  /*0070*/  @P0 BRA `(.L_x_29) ;  /* 0x00000000002c0947 */ /* 0x002fea0003800000 */
[----:B------:R-:W0:Y:S01]  /*0080*/  LDC R8, c[0x0][0x360] ;  /* 0x0000d800ff087b82 */ /* 0x000e220000000800 */
[----:B------:R-:W-:Y:S02]  /*0090*/  IMAD.MOV.U32 R0, RZ, RZ, RZ ;  /* 0x000000ffff007224 */ /* 0x000fe400078e00ff */
[----:B------:R-:W-:-:S05]  /*00a0*/  IMAD.MOV.U32 R3, RZ, RZ, R2 ;  /* 0x000000ffff037224 */ /* 0x000fca00078e0002 */
[----:B------:R-:W1:Y:S02]  /*00b0*/  LDC.64 R6, c[0x0][0x380] ;  /* 0x0000e000ff067b82 */ /* 0x000e640000000a00 */
.L_x_30:
[----:B-1----:R-:W-:-:S06]  /*00c0*/  IMAD.WIDE R4, R3, 0x2, R6 ;  /* 0x0000000203047825 */ /* 0x002fcc00078e0206 */
[----:B------:R-:W2:Y:S01]  /*00d0*/  LDG.E.U16.CONSTANT R4, desc[UR6][R4.64] ;  /* 0x0000000604047981 */ /* 0x000ea2000c1e9500 */
[----:B0-----:R-:W-:-:S05]  /*00e0*/  IMAD.IADD R3, R8, 0x1, R3 ;  /* 0x0000000108037824 */ /* 0x001fca00078e0203 */
[----:B------:R-:W-:Y:S01]  /*00f0*/  ISETP.GE.AND P0, PT, R3, UR4, PT ;  /* 0x0000000403007c0c */ /* 0x000fe2000bf06270 */
[----:B--2---:R-:W-:-:S05]  /*0100*/  HADD2.F32 R9, -RZ, R4.H0_H0 ;  /* 0x20000004ff097230 */ /* 0x004fca0000004100 */
[----:B------:R-:W-:-:S07]  /*0110*/  FFMA R0, R9, R9, R0 ;  /* 0x0000000909007223 */ /* 0x000fce0000000000 */
[----:B------:R-:W-:Y:S05]  /*0120*/  @!P0 BRA `(.L_x_30) ;  /* 0xfffffffc00e48947 */ /* 0x000fea000383ffff */
.L_x_29:
[----:B------:R-:W-:Y:S05]  /*0130*/  BSYNC.RECONVERGENT B0 ;  /* 0x0000000000007941 */ /* 0x000fea0003800200 */
.L_x_28:
[----:B------:R-:W0:Y:S01]  /*0140*/  S2UR UR5, SR_CgaCtaId ;  /* 0x00000000000579c3 */ /* 0x000e220000008800 */
[----:B------:R-:W-:Y:S01]  /*0150*/  UMOV UR4, 0x400 ;  /* 0x0000040000047882 */ /* 0x000fe20000000000 */
[----:B------:R-:W1:Y:S02]  /*0160*/  LDCU UR8, c[0x0][0x360] ;  /* 0x00006c00ff0877ac */ /* 0x000e640008000800 */
[----:B-1----:R-:W-:Y:S02]  /*0170*/  UISETP.GE.U32.AND UP0, UPT, UR8, 0x2, UPT ;  /* 0x000000020800788c */ /* 0x002fe4000bf06070 */
[----:B0-----:R-:W-:-:S06]  /*0180*/  ULEA UR4, UR5, UR4, 0x18 ;  /* 0x0000000405047291 */ /* 0x001fcc000f8ec0ff */
[----:B------:R-:W-:-:S05]  /*0190*/  LEA R5, R2, UR4, 0x2 ;  /* 0x0000000402057c11 */ /* 0x000fca000f8e10ff */
[----:B------:R0:W-:Y:S01]  /*01a0*/  STS [R5], R0 ;  /* 0x0000000005007388 */ /* 0x0001e20000000800 */
[----:B------:R-:W-:Y:S06]  /*01b0*/  BAR.SYNC.DEFER_BLOCKING 0x0 ;  /* 0x0000000000007b1d */ /* 0x000fec0000010000 */
[----:B------:R-:W-:Y:S05]  /*01c0*/  BRA.U !UP0, `(.L_x_31) ;  /* 0x0000000108307547 */ /* 0x000fea000b800000 */
[----:B0-----:R-:W-:-:S07]  /*01d0*/  IMAD.U32 R0, RZ, RZ, UR8 ;  /* 0x00000008ff007e24 */ /* 0x001fce000f8e00ff */
.L_x_32:
[----:B------:R-:W-:-:S04]  /*01e0*/  SHF.R.U32.HI R6, RZ, 0x1, R0 ;  /* 0x00000001ff067819 */ /* 0x000fc80000011600 */
[----:B------:R-:W-:-:S13]  /*01f0*/  ISETP.GE.U32.AND P0, PT, R2, R6, PT ;  /* 0x000000060200720c */ /* 0x000fda0003f06070 */
[----:B------:R-:W-:Y:S01]  /*0200*/  @!P0 IMAD R3, R6, 0x4, R5 ;  /* 0x0000000406038824 */ /* 0x000fe200078e0205 */
[----:B------:R-:W-:Y:S05]  /*0210*/  @!P0 LDS R4, [R5] ;  /* 0x0000000005048984 */ /* 0x000fea0000000800 */
[----:B------:R-:W0:Y:S02]  /*0220*/  @!P0 LDS R3, [R3] ;  /* 0x0000000003038984 */ /* 0x000e240000000800 */
[----:B0-----:R-:W-:-:S05]  /*0230*/  @!P0 FADD R4, R3, R4 ;  /* 0x0000000403048221 */ /* 0x001fca0000000000 */
[----:B------:R1:W-:Y:S01]  /*0240*/  @!P0 STS [R5], R4 ;  /* 0x0000000405008388 */ /* 0x0003e20000000800 */
[----:B------:R-:W-:Y:S01]  /*0250*/  BAR.SYNC.DEFER_BLOCKING 0x0 ;  /* 0x0000000000007b1d */ /* 0x000fe20000010000 */
[----:B------:R-:W-:Y:S01]  /*0260*/  ISETP.GT.U32.AND P0, PT, R0, 0x3, PT ;  /* 0x000000030000780c */ /* 0x000fe20003f04070 */
[----:B------:R-:W-:-:S12]  /*0270*/  IMAD.MOV.U32 R0, RZ, RZ, R6 ;  /* 0x000000ffff007224 */ /* 0x000fd800078e0006 */
[----:B-1----:R-:W-:Y:S05]  /*0280*/  @P0 BRA `(.L_x_32) ;  /* 0xfffffffc00d40947 */ /* 0x002fea000383ffff */
.L_x_31:
[----:B------:R-:W1:Y:S01]  /*0290*/  S2UR UR5, SR_CgaCtaId ;  /* 0x00000000000579c3 */ /* 0x000e620000008800 */
[----:B------:R-:W-:Y:S01]  /*02a0*/  UMOV UR4, 0x400 ;  /* 0x0000040000047882 */ /* 0x000fe20000000000 */
[----:B------:R-:W2:Y:S02]  /*02b0*/  LDCU UR9, c[0x0][0x398] ;  /* 0x00007300ff0977ac */ /* 0x000ea40008000800 */
[----:B--2---:R-:W-:Y:S02]  /*02c0*/  UISETP.LT.AND UP0, UPT, UR9, 0x1, UPT ;  /* 0x000000010900788c */ /* 0x004fe4000bf01270 */
[----:B------:R-:W-:Y:S01]  /*02d0*/  ISETP.GE.AND P2, PT, R2, UR9, PT ;  /* 0x0000000902007c0c */ /* 0x000fe2000bf46270 */
[----:B-1----:R-:W-:-:S09]  /*02e0*/  ULEA UR4, UR5, UR4, 0x18 ;  /* 0x0000000405047291 */ /* 0x002fd2000f8ec0ff */
[----:B0-----:R-:W0:Y:S01]  /*02f0*/  LDS R0, [UR4] ;  /* 0x00000004ff007984 */ /* 0x001e220008000800 */
[----:B------:R-:W-:-:S06]  /*0300*/  USEL UR4, UR9, 0x1, !UP0 ;  /* 0x0000000109047887 */ /* 0x000fcc000c000000 */
[----:B------:R-:W-:-:S04]  /*0310*/  I2FP.F32.U32 R3, UR4 ;  /* 0x0000000400037c45 */ /* 0x000fc80008201000 */
[----:B------:R-:W1:Y:S02]  /*0320*/  MUFU.RCP R4, R3 ;  /* 0x0000000300047308 */ /* 0x000e640000001000 */
[----:B-1----:R-:W-:-:S04]  /*0330*/  FFMA R5, -R3, R4, 1 ;  /* 0x3f80000003057423 */ /* 0x002fc80000000104 */
[----:B------:R-:W-:Y:S02]  /*0340*/  FFMA R5, R4, R5, R4 ;  /* 0x0000000504057223 */ /* 0x000fe40000000004 */
[----:B0-----:R-:W0:Y:S02]  /*0350*/  FCHK P0, R0, R3 ;  /* 0x0000000300007302 */ /* 0x001e240000000000 */
[----:B------:R-:W-:-:S04]  /*0360*/  FFMA R4, R0, R5, RZ ;  /* 0x0000000500047223 */ /* 0x000fc800000000ff */
[----:B------:R-:W-:-:S04]  /*0370*/  FFMA R6, -R3, R4, R0 ;  /* 0x0000000403067223 */ /* 0x000fc80000000100 */
[----:B------:R-:W-:Y:S01]  /*0380*/  FFMA R4, R5, R6, R4 ;  /* 0x0000000605047223 */ /* 0x000fe20000000004 */
[----:B0-----:R-:W-:Y:S06]  /*0390*/  @!P0 BRA `(.L_x_33) ;  /* 0x00000000000c8947 */ /* 0x001fec0003800000 */
[----:B------:R-:W-:-:S07]  /*03a0*/  MOV R4, 0x3c0 ;  /* 0x000003c000047802 */ /* 0x000fce0000000f00 */
[----:B------:R-:W-:Y:S05]  /*03b0*/  CALL.REL.NOINC `($__internal_2_$__cuda_sm3x_div_rn_noftz_f32_slowpath) ;  /* 0x00000000006c7944 */ /* 0x000fea0003c00000 */
[----:B------:R-:W-:-:S07]  /*03c0*/  IMAD.MOV.U32 R4, RZ, RZ, R0 ;  /* 0x000000ffff047224 */ /* 0x000fce00078e0000 */
.L_x_33:
[----:B------:R-:W0:Y:S02]  /*03d0*/  LDCU UR4, c[0x0][0x39c] ;  /* 0x00007380ff0477ac */ /* 0x000e240008000800 */
[----:B0-----:R-:W-:Y:S01]  /*03e0*/  FADD R0, R4, UR4 ;  /* 0x0000000404007e21 */ /* 0x001fe20008000000 */
[----:B------:R-:W-:Y:S06]  /*03f0*/  @P2 EXIT ;  /* 0x000000000000294d */ /* 0x000fec0003800000 */
[C---:B------:R-:W-:Y:S01]  /*0400*/  FSETP.GEU.AND P0, PT, |R0|.reuse, 1.175494350822287508e-38, PT ;  /* 0x008000000000780b */ /* 0x040fe20003f0e200 */
[----:B------:R-:W0:Y:S01]  /*0410*/  LDC.64 R4, c[0x0][0x390] ;  /* 0x0000e400ff047b82 */ /* 0x000e220000000a00 */
[----:B------:R-:W1:Y:S07]  /*0420*/  LDCU UR4, c[0x0][0x398] ;  /* 0x00007300ff0477ac */ /* 0x000e6e0008000800 */
[----:B------:R-:W2:Y:S04]  /*0430*/  LDC.64 R6, c[0x0][0x380] ;  /* 0x0000e000ff067b82 */ /* 0x000ea80000000a00 */
[----:B------:R-:W-:-:S04]  /*0440*/  @!P0 FMUL R0, R0, 16777216 ;  /* 0x4b80000000008820 */ /* 0x000fc80000400000 */
[----:B------:R-:W3:Y:S01]  /*0450*/  LDC.64 R8, c[0x0][0x388] ;  /* 0x0000e200ff087b82 */ /* 0x000ee20000000a00 */
[----:B------:R-:W4:Y:S02]  /*0460*/  MUFU.RSQ R3, R0 ;  /* 0x0000000000037308 */ /* 0x000f240000001400 */
[----:B-1--4-:R-:W-:-:S07]  /*0470*/  @!P0 FMUL R3, R3, 4096 ;  /* 0x4580000003038820 */ /* 0x012fce0000400000 */
.L_x_34:
[----:B--2---:R-:W-:-:S04]  /*0480*/  IMAD.WIDE R10, R2, 0x2, R6 ;  /* 0x00000002020a7825 */ /* 0x004fc800078e0206 */
[----:B---3--:R-:W-:Y:S02]  /*0490*/  IMAD.WIDE R12, R2, 0x2, R8 ;  /* 0x00000002020c7825 */ /* 0x008fe400078e0208 */
[----:B------:R-:W2:Y:S04]  /*04a0*/  LDG.E.U16.CONSTANT R10, desc[UR6][R10.64] ;  /* 0x000000060a0a7981 */ /* 0x000ea8000c1e9500 */
[----:B------:R-:W3:Y:S01]  /*04b0*/  LDG.E.U16.CONSTANT R12, desc[UR6][R12.64] ;  /* 0x000000060c0c7981 */ /* 0x000ee2000c1e9500 */
[----:B--2---:R-:W-:Y:S02]  /*04c0*/  HADD2.F32 R0, -RZ, R10.H0_H0 ;  /* 0x2000000aff007230 */ /* 0x004fe40000004100 */
[----:B---3--:R-:W-:-:S03]  /*04d0*/  HADD2.F32 R14, -RZ, R12.H0_H0 ;  /* 0x2000000cff0e7230 */ /* 0x008fc60000004100 */
[----:B------:R-:W-:-:S04]  /*04e0*/  FMUL R15, R3, R0 ;  /* 0x00000000030f7220 */ /* 0x000fc80000400000 */
[----:B------:R-:W-:-:S05]  /*04f0*/  FMUL R14, R14, R15 ;  /* 0x0000000f0e0e7220 */ /* 0x000fca0000400000 */
[----:B------:R-:W-:Y:S01]  /*0500*/  F2FP.F16.F32.PACK_AB R0, RZ, R14 ;  /* 0x0000000eff00723e */ /* 0x000fe200000000ff */
[----:B0-----:R-:W-:-:S04]  /*0510*/  IMAD.WIDE R14, R2, 0x2, R4 ;  /* 0x00000002020e7825 */ /* 0x001fc800078e0204 */
[----:B------:R-:W-:Y:S01]  /*0520*/  VIADD R2, R2, UR8 ;  /* 0x0000000802027c36 */ /* 0x000fe20008000000 */
[----:B------:R1:W-:Y:S04]  /*0530*/  STG.E.U16 desc[UR6][R14.64], R0 ;  /* 0x000000000e007986 */ /* 0x0003e8000c101506 */
[----:B------:R-:W-:-:S13]  /*0540*/  ISETP.GE.AND P0, PT, R2, UR4, PT ;  /* 0x0000000402007c0c */ /* 0x000fda000bf06270 */
[----:B-1----:R-:W-:Y:S05]  /*0550*/  @!P0 BRA `(.L_x_34) ;  /* 0xfffffffc00c88947 */ /* 0x002fea000383ffff */
[----:B------:R-:W-:Y:S05]  /*0560*/  EXIT ;  /* 0x000000000000794d */ /* 0x000fea0003800000 */
        .weak           $__internal_2_$__cuda_sm3x_div_rn_noftz_f32_slowpath
        .type           $__internal_2_$__cuda_sm3x_div_rn_noftz_f32_slowpath,@function
        .size           $__internal_2_$__cuda_sm3x_div_rn_noftz_f32_slowpath,(.L_x_46 - $__internal_2_$__cuda_sm3x_div_rn_noftz_f32_slowpath)
$__internal_2_$__cuda_sm3x_div_rn_noftz_f32_slowpath:
[--C-:B------:R-:W-:Y:S01]  /*0570*/  SHF.R.U32.HI R6, RZ, 0x17, R3.reuse ;  /* 0x00000017ff067819 */ /* 0x100fe20000011603 */
[--C-:B------:R-:W-:Y:S01]  /*0580*/  IMAD.MOV.U32 R7, RZ, RZ, R0.reuse ;  /* 0x000000ffff077224 */ /* 0x100fe200078e0000 */
[----:B------:R-:W-:Y:S01]  /*0590*/  SHF.R.U32.HI R5, RZ, 0x17, R0 ;  /* 0x00000017ff057819 */ /* 0x000fe20000011600 */
[----:B------:R-:W-:Y:S01]  /*05a0*/  IMAD.MOV.U32 R8, RZ, RZ, R3 ;  /* 0x000000ffff087224 */ /* 0x000fe200078e0003 */
[----:B------:R-:W-:Y:S02]  /*05b0*/  LOP3.LUT R6, R6, 0xff, RZ, 0xc0, !PT ;  /* 0x000000ff06067812 */ /* 0x000fe400078ec0ff */
[----:B------:R-:W-:-:S03]  /*05c0*/  LOP3.LUT R5, R5, 0xff, RZ, 0xc0, !PT ;  /* 0x000000ff05057812 */ /* 0x000fc600078ec0ff */
[----:B------:R-:W-:Y:S02]  /*05d0*/  VIADD R11, R6, 0xffffffff ;  /* 0xffffffff060b7836 */ /* 0x000fe40000000000 */
[----:B------:R-:W-:-:S03]  /*05e0*/  VIADD R10, R5, 0xffffffff ;  /* 0xffffffff050a7836 */ /* 0x000fc60000000000 */
[----:B------:R-:W-:-:S04]  /*05f0*/  ISETP.GT.U32.AND P0, PT, R11, 0xfd, PT ;  /* 0x000000fd0b00780c */ /* 0x000fc80003f04070 */
[----:B------:R-:W-:-:S13]  /*0600*/  ISETP.GT.U32.OR P0, PT, R10, 0xfd, P0 ;  /* 0x000000fd0a00780c */ /* 0x000fda0000704470 */
[----:B------:R-:W-:Y:S01]  /*0610*/  @!P0 MOV R9, RZ ;  /* 0x000000ff00098202 */ /* 0x000fe20000000f00 */
[----:B------:R-:W-:Y:S06]  /*0620*/  @!P0 BRA `(.L_x_35) ;  /* 0x00000000005c8947 */ /* 0x000fec0003800000 */
[----:B------:R-:W-:Y:S02]  /*0630*/  FSETP.GTU.FTZ.AND P0, PT, |R0|, +INF , PT ;  /* 0x7f8000000000780b */ /* 0x000fe40003f1c200 */
[----:B------:R-:W-:-:S04]  /*0640*/  FSETP.GTU.FTZ.AND P1, PT, |R3|, +INF , PT ;  /* 0x7f8000000300780b */ /* 0x000fc80003f3c200 */
        /* <DEDUP_REMOVED lines=21> */
.L_x_35:
[----:B------:R-:W-:Y:S01]  /*07a0*/  LEA R3, R6, 0xc0800000, 0x17 ;  /* 0xc080000006037811 */ /* 0x000fe200078eb8ff */
[----:B------:R-:W-:-:S04]  /*07b0*/  VIADD R5, R5, 0xffffff81 ;  /* 0xffffff8105057836 */ /* 0x000fc80000000000 */
[----:B------:R-:W-:Y:S01]  /*07c0*/  IMAD.IADD R3, R8, 0x1, -R3 ;  /* 0x0000000108037824 */ /* 0x000fe200078e0a03 */
[C---:B------:R-:W-:Y:S01]  /*07d0*/  IADD3 R6, PT, PT, R5.reuse, 0x7f, -R6 ;  /* 0x0000007f05067810 */ /* 0x040fe20007ffe806 */
[----:B------:R-:W-:Y:S02]  /*07e0*/  IMAD R0, R5, -0x800000, R7 ;  /* 0xff80000005007824 */ /* 0x000fe400078e0207 */
[----:B------:R-:W0:Y:S01]  /*07f0*/  MUFU.RCP R8, R3 ;  /* 0x0000000300087308 */ /* 0x000e220000001000 */
[----:B------:R-:W-:Y:S01]  /*0800*/  FADD.FTZ R11, -R3, -RZ ;  /* 0x800000ff030b7221 */ /* 0x000fe20000010100 */
[----:B------:R-:W-:-:S03]  /*0810*/  IMAD.IADD R6, R6, 0x1, R9 ;  /* 0x0000000106067824 */ /* 0x000fc600078e0209 */
[----:B0-----:R-:W-:-:S04]  /*0820*/  FFMA R13, R8, R11, 1 ;  /* 0x3f800000080d7423 */ /* 0x001fc8000000000b */
[----:B------:R-:W-:-:S04]  /*0830*/  FFMA R10, R8, R13, R8 ;  /* 0x0000000d080a7223 */ /* 0x000fc80000000008 */
[----:B------:R-:W-:-:S04]  /*0840*/  FFMA R7, R0, R10, RZ ;  /* 0x0000000a00077223 */ /* 0x000fc800000000ff */
[----:B------:R-:W-:-:S04]  /*0850*/  FFMA R8, R11, R7, R0 ;  /* 0x000000070b087223 */ /* 0x000fc80000000000 */
[----:B------:R-:W-:-:S04]  /*0860*/  FFMA R7, R10, R8, R7 ;  /* 0x000000080a077223 */ /* 0x000fc80000000007 */
[----:B------:R-:W-:-:S04]  /*0870*/  FFMA R8, R11, R7, R0 ;  /* 0x000000070b087223 */ /* 0x000fc80000000000 */
        /* <DEDUP_REMOVED lines=14> */
[CCC-:B------:R-:W-:Y:S01]  /*0960*/  FFMA.RZ R3, R10.reuse, R8.reuse, R7.reuse ;  /* 0x000000080a037223 */ /* 0x1c0fe2000000c007 */
[CCC-:B------:R-:W-:Y:S01]  /*0970*/  FFMA.RM R6, R10.reuse, R8.reuse, R7.reuse ;  /* 0x000000080a067223 */ /* 0x1c0fe20000004007 */
[C---:B------:R-:W-:Y:S02]  /*0980*/  ISETP.NE.AND P3, PT, R9.reuse, RZ, PT ;  /* 0x000000ff0900720c */ /* 0x040fe40003f65270 */
[----:B------:R-:W-:Y:S02]  /*0990*/  ISETP.NE.AND P1, PT, R9, RZ, PT ;  /* 0x000000ff0900720c */ /* 0x000fe40003f25270 */
[----:B------:R-:W-:Y:S01]  /*09a0*/  LOP3.LUT R5, R3, 0x7fffff, RZ, 0xc0, !PT ;  /* 0x007fffff03057812 */ /* 0x000fe200078ec0ff */
[----:B------:R-:W-:Y:S01]  /*09b0*/  FFMA.RP R3, R10, R8, R7 ;  /* 0x000000080a037223 */ /* 0x000fe20000008007 */
[----:B------:R-:W-:Y:S02]  /*09c0*/  VIADD R8, R9, 0x20 ;  /* 0x0000002009087836 */ /* 0x000fe40000000000 */
[----:B------:R-:W-:Y:S01]  /*09d0*/  LOP3.LUT R5, R5, 0x800000, RZ, 0xfc, !PT ;  /* 0x0080000005057812 */ /* 0x000fe200078efcff */
[----:B------:R-:W-:Y:S01]  /*09e0*/  IMAD.MOV R7, RZ, RZ, -R9 ;  /* 0x000000ffff077224 */ /* 0x000fe200078e0a09 */
[----:B------:R-:W-:-:S02]  /*09f0*/  FSETP.NEU.FTZ.AND P0, PT, R3, R6, PT ;  /* 0x000000060300720b */ /* 0x000fc40003f1d000 */
[----:B------:R-:W-:Y:S02]  /*0a00*/  SHF.L.U32 R8, R5, R8, RZ ;  /* 0x0000000805087219 */ /* 0x000fe400000006ff */
[----:B------:R-:W-:Y:S02]  /*0a10*/  SEL R6, R7, RZ, P3 ;  /* 0x000000ff07067207 */ /* 0x000fe40001800000 */
[----:B------:R-:W-:Y:S02]  /*0a20*/  ISETP.NE.AND P1, PT, R8, RZ, P1 ;  /* 0x000000ff0800720c */ /* 0x000fe40000f25270 */
[----:B------:R-:W-:Y:S02]  /*0a30*/  SHF.R.U32.HI R6, RZ, R6, R5 ;  /* 0x00000006ff067219 */ /* 0x000fe40000011605 */
[----:B------:R-:W-:Y:S02]  /*0a40*/  PLOP3.LUT P0, PT, P0, P1, PT, 0xf8, 0x8f ;  /* 0x00000000008f781c */ /* 0x000fe40000703f70 */
[----:B------:R-:W-:-:S02]  /*0a50*/  SHF.R.U32.HI R8, RZ, 0x1, R6 ;  /* 0x00000001ff087819 */ /* 0x000fc40000011606 */
[----:B------:R-:W-:-:S04]  /*0a60*/  SEL R3, RZ, 0x1, !P0 ;  /* 0x00000001ff037807 */ /* 0x000fc80004000000 */
[----:B------:R-:W-:-:S04]  /*0a70*/  LOP3.LUT R3, R3, 0x1, R8, 0xf8, !PT ;  /* 0x0000000103037812 */ /* 0x000fc800078ef808 */
[----:B------:R-:W-:-:S05]  /*0a80*/  LOP3.LUT R3, R3, R6, RZ, 0xc0, !PT ;  /* 0x0000000603037212 */ /* 0x000fca00078ec0ff */
[----:B------:R-:W-:-:S05]  /*0a90*/  IMAD.IADD R3, R8, 0x1, R3 ;  /* 0x0000000108037824 */ /* 0x000fca00078e0203 */
[----:B------:R-:W-:Y:S01]  /*0aa0*/  LOP3.LUT R0, R3, R0, RZ, 0xfc, !PT ;  /* 0x0000000003007212 */ /* 0x000fe200078efcff */
[----:B------:R-:W-:Y:S06]  /*0ab0*/  BRA `(.L_x_42) ;  /* 0x0000000000347947 */ /* 0x000fec0003800000 */
.L_x_41:
[----:B------:R-:W-:-:S04]  /*0ac0*/  LOP3.LUT R0, R0, 0x80000000, RZ, 0xc0, !PT ;  /* 0x8000000000007812 */ /* 0x000fc800078ec0ff */
[----:B------:R-:W-:Y:S01]  /*0ad0*/  LOP3.LUT R0, R0, 0x7f800000, RZ, 0xfc, !PT ;  /* 0x7f80000000007812 */ /* 0x000fe200078efcff */
[----:B------:R-:W-:Y:S06]  /*0ae0*/  BRA `(.L_x_42) ;  /* 0x0000000000287947 */ /* 0x000fec0003800000 */
.L_x_40:
[----:B------:R-:W-:Y:S01]  /*0af0*/  IMAD R0, R6, 0x800000, R0 ;  /* 0x0080000006007824 */ /* 0x000fe200078e0200 */
[----:B------:R-:W-:Y:S06]  /*0b00*/  BRA `(.L_x_42) ;  /* 0x0000000000207947 */ /* 0x000fec0003800000 */
.L_x_39:
[----:B------:R-:W-:-:S04]  /*0b10*/  LOP3.LUT R0, R8, 0x80000000, R7, 0x48, !PT ;  /* 0x8000000008007812 */ /* 0x000fc800078e4807 */
[----:B------:R-:W-:Y:S01]  /*0b20*/  LOP3.LUT R0, R0, 0x7f800000, RZ, 0xfc, !PT ;  /* 0x7f80000000007812 */ /* 0x000fe200078efcff */
[----:B------:R-:W-:Y:S06]  /*0b30*/  BRA `(.L_x_42) ;  /* 0x0000000000147947 */ /* 0x000fec0003800000 */
.L_x_38:
[----:B------:R-:W-:Y:S01]  /*0b40*/  LOP3.LUT R0, R8, 0x80000000, R7, 0x48, !PT ;  /* 0x8000000008007812 */ /* 0x000fe200078e4807 */
[----:B------:R-:W-:Y:S06]  /*0b50*/  BRA `(.L_x_42) ;  /* 0x00000000000c7947 */ /* 0x000fec0003800000 */
.L_x_37:
[----:B------:R-:W0:Y:S01]  /*0b60*/  MUFU.RSQ R0, -QNAN ;  /* 0xffc0000000007908 */ /* 0x000e220000001400 */
[----:B------:R-:W-:Y:S05]  /*0b70*/  BRA `(.L_x_42) ;  /* 0x0000000000047947 */ /* 0x000fea0003800000 */
.L_x_36:
[----:B------:R-:W-:-:S07]  /*0b80*/  FADD.FTZ R0, R0, R3 ;  /* 0x0000000300007221 */ /* 0x000fce0000010000 */
.L_x_42:
[----:B------:R-:W-:-:S04]  /*0b90*/  IMAD.MOV.U32 R5, RZ, RZ, 0x0 ;  /* 0x00000000ff057424 */ /* 0x000fc800078e00ff */
[----:B0-----:R-:W-:Y:S05]  /*0ba0*/  RET.REL.NODEC R4 `(_Z14rmsnorm_kernelPK6__halfS1_PS_if) ;  /* 0xfffffff404147950 */ /* 0x001fea0003c3ffff */
.L_x_43:
        /* <DEDUP_REMOVED lines=13> */
.L_x_46:


//--------------------- .nv.shared._Z18inc_seq_len_kernelPi --------------------------
	.section	.nv.shared._Z18inc_seq_len_kernelPi,"aw",@nobits
	.sectionflags	@""
	.align	16
	.zero		1024


//--------------------- .nv.shared.reserved.0     --------------------------
	.section	.nv.shared.reserved.0,"aw",@nobits
	.weak		__nv_reservedSMEM_offset_0_alias
	.size		__nv_reservedSMEM_offset_0_alias, 0, 64
	.other		__nv_reservedSMEM_offset_0_alias,@"STO_CUDA_RESERVED_SHARED STV_DEFAULT"
__nv_reservedSMEM_offset_0_alias:
	.zero		0
	.zero		64


//--------------------- .nv.shared._Z21capture_decode_kernelPKlP6__halfS2_PiPKiPfiiiii --------------------------
	.section	.nv.shared._Z21capture_decode_kernelPKlP6__halfS2_PiPKiPfiiiii,"aw",@nobits
	.sectionflags	@""
	.align	16
	.zero		1024


//--------------------- .nv.shared._Z13swiglu_kernelPK6__halfS1_PS_i --------------------------
	.section	.nv.shared._Z13swiglu_kernelPK6__halfS1_PS_i,"aw",@nobits
	.sectionflags	@""
	.align	16
	.zero		1024


//--------------------- .nv.shared._Z14rmsnorm_kernelPK6__halfS1_PS_if --------------------------
	.section	.nv.shared._Z14rmsnorm_kernelPK6__halfS1_PS_if,"aw",@nobits
	.sectionflags	@""
	.align	16
	.zero		1024


//--------------------- .nv.constant0._Z18inc_seq_len_kernelPi --------------------------
	.section	.nv.constant0._Z18inc_seq_len_kernelPi,"a",@progbits
	.sectionflags	@""
	.align	4
.nv.constant0._Z18inc_seq_len_kernelPi:
	.zero		904


//--------------------- .nv.constant0._Z21capture_decode_kernelPKlP6__halfS2_PiPKiPfiiiii --------------------------
	.section	.nv.constant0._Z21capture_decode_kernelPKlP6__halfS2_PiPKiPfiiiii,"a",@progbits
	.sectionflags	@""
	.align	4
.nv.constant0._Z21capture_decode_kernelPKlP6__halfS2_PiPKiPfiiiii:
	.zero		964


//--------------------- .nv.constant0._Z13swiglu_kernelPK6__halfS1_PS_i --------------------------
	.section	.nv.constant0._Z13swiglu_kernelPK6__halfS1_PS_i,"a",@progbits
	.sectionflags	@""
	.align	4
.nv.constant0._Z13swiglu_kernelPK6__halfS1_PS_i:
	.zero		924


//--------------------- .nv.constant0._Z14rmsnorm_kernelPK6__halfS1_PS_if --------------------------
	.section	.nv.constant0._Z14rmsnorm_kernelPK6__halfS1_PS_if,"a",@progbits
	.sectionflags	@""
	.align	4
.nv.constant0._Z14rmsnorm_kernelPK6__halfS1_PS_if:
	.zero		928


//--------------------- SYMBOLS --------------------------

	.type		.nv.reservedSmem.offset0,@object
	.size		.nv.reservedSmem.offset0,0x4
	.type		.nv.reservedSmem.cap,@object
	.size		.nv.reservedSmem.cap,0x4
